//
// Generated by NVIDIA NVVM Compiler
//
// Compiler Build ID: CL-36424714
// Cuda compilation tools, release 13.0, V13.0.88
// Based on NVVM 20.0.0
//

.version 9.0
.target sm_100
.address_size 64

	// .globl	_ZN8deepwell24quantize_to_mxfp8_kernelI13__nv_bfloat16EEvPaPfPKT_iib
// _ZZN8deepwell24quantize_to_mxfp8_kernelI13__nv_bfloat16EEvPaPfPKT_iibE10shared_max has been demoted
// _ZZN8deepwell24quantize_to_mxfp8_kernelI13__nv_bfloat16EEvPaPfPKT_iibE11block_scale has been demoted
// _ZZN8deepwell24quantize_to_mxfp8_kernelI13__nv_bfloat16EEvPaPfPKT_iibE9inv_scale has been demoted
// _ZZN8deepwell24quantize_to_mxfp8_kernelIfEEvPaPfPKT_iibE10shared_max has been demoted
// _ZZN8deepwell24quantize_to_mxfp8_kernelIfEEvPaPfPKT_iibE11block_scale has been demoted
// _ZZN8deepwell24quantize_to_mxfp8_kernelIfEEvPaPfPKT_iibE9inv_scale has been demoted

.visible .entry _ZN8deepwell24quantize_to_mxfp8_kernelI13__nv_bfloat16EEvPaPfPKT_iib(
	.param .u64 .ptr .align 1 _ZN8deepwell24quantize_to_mxfp8_kernelI13__nv_bfloat16EEvPaPfPKT_iib_param_0,
	.param .u64 .ptr .align 1 _ZN8deepwell24quantize_to_mxfp8_kernelI13__nv_bfloat16EEvPaPfPKT_iib_param_1,
	.param .u64 .ptr .align 1 _ZN8deepwell24quantize_to_mxfp8_kernelI13__nv_bfloat16EEvPaPfPKT_iib_param_2,
	.param .u32 _ZN8deepwell24quantize_to_mxfp8_kernelI13__nv_bfloat16EEvPaPfPKT_iib_param_3,
	.param .u32 _ZN8deepwell24quantize_to_mxfp8_kernelI13__nv_bfloat16EEvPaPfPKT_iib_param_4,
	.param .u8 _ZN8deepwell24quantize_to_mxfp8_kernelI13__nv_bfloat16EEvPaPfPKT_iib_param_5
)
{
	.reg .pred 	%p<33>;
	.reg .b16 	%rs<4>;
	.reg .b32 	%r<83>;
	.reg .b32 	%f<84>;
	.reg .b64 	%rd<15>;
	// demoted variable
	.shared .align 4 .b8 _ZZN8deepwell24quantize_to_mxfp8_kernelI13__nv_bfloat16EEvPaPfPKT_iibE10shared_max[128];
	// demoted variable
	.shared .align 4 .f32 _ZZN8deepwell24quantize_to_mxfp8_kernelI13__nv_bfloat16EEvPaPfPKT_iibE11block_scale;
	// demoted variable
	.shared .align 4 .f32 _ZZN8deepwell24quantize_to_mxfp8_kernelI13__nv_bfloat16EEvPaPfPKT_iibE9inv_scale;
	ld.param.u64 	%rd3, [_ZN8deepwell24quantize_to_mxfp8_kernelI13__nv_bfloat16EEvPaPfPKT_iib_param_0];
	ld.param.u64 	%rd4, [_ZN8deepwell24quantize_to_mxfp8_kernelI13__nv_bfloat16EEvPaPfPKT_iib_param_1];
	ld.param.u64 	%rd5, [_ZN8deepwell24quantize_to_mxfp8_kernelI13__nv_bfloat16EEvPaPfPKT_iib_param_2];
	ld.param.u32 	%r18, [_ZN8deepwell24quantize_to_mxfp8_kernelI13__nv_bfloat16EEvPaPfPKT_iib_param_3];
	ld.param.u32 	%r19, [_ZN8deepwell24quantize_to_mxfp8_kernelI13__nv_bfloat16EEvPaPfPKT_iib_param_4];
	ld.param.s8 	%rs1, [_ZN8deepwell24quantize_to_mxfp8_kernelI13__nv_bfloat16EEvPaPfPKT_iib_param_5];
	cvta.to.global.u64 	%rd1, %rd5;
	mov.u32 	%r82, %tid.x;
	mov.u32 	%r20, %ctaid.x;
	add.s32 	%r21, %r19, 31;
	shr.s32 	%r22, %r21, 31;
	shr.u32 	%r23, %r22, 27;
	add.s32 	%r24, %r21, %r23;
	shr.s32 	%r2, %r24, 5;
	div.s32 	%r3, %r20, %r2;
	mul.lo.s32 	%r25, %r3, %r2;
	sub.s32 	%r4, %r20, %r25;
	setp.ge.s32 	%p1, %r3, %r18;
	setp.lt.s32 	%p2, %r19, -62;
	or.pred  	%p3, %p2, %p1;
	@%p3 bra 	$L__BB0_25;
	shl.b32 	%r5, %r4, 5;
	add.s32 	%r26, %r5, 32;
	min.s32 	%r27, %r26, %r19;
	sub.s32 	%r6, %r27, %r5;
	setp.ge.s32 	%p4, %r82, %r6;
	mov.f32 	%f77, 0f00000000;
	@%p4 bra 	$L__BB0_6;
	mul.lo.s32 	%r7, %r3, %r19;
	mov.f32 	%f77, 0f00000000;
	mov.u32 	%r8, %ntid.x;
	mov.u32 	%r81, %r82;
$L__BB0_3:
	add.s32 	%r10, %r81, %r5;
	setp.ge.s32 	%p5, %r10, %r19;
	@%p5 bra 	$L__BB0_5;
	setp.eq.s16 	%p6, %rs1, 0;
	add.s32 	%r28, %r10, %r7;
	mad.lo.s32 	%r29, %r10, %r18, %r3;
	selp.b32 	%r30, %r29, %r28, %p6;
	mul.wide.s32 	%rd6, %r30, 2;
	add.s64 	%rd7, %rd1, %rd6;
	ld.global.nc.u16 	%rs2, [%rd7];
	// begin inline asm
	{ cvt.f32.bf16 %f19, %rs2;}

	// end inline asm
	abs.f32 	%f20, %f19;
	max.f32 	%f77, %f77, %f20;
$L__BB0_5:
	add.s32 	%r81, %r81, %r8;
	setp.lt.s32 	%p7, %r81, %r6;
	@%p7 bra 	$L__BB0_3;
$L__BB0_6:
	mov.b32 	%r31, %f77;
	shfl.sync.bfly.b32	%r32|%p8, %r31, 16, 31, -1;
	mov.b32 	%f21, %r32;
	max.f32 	%f22, %f77, %f21;
	mov.b32 	%r33, %f22;
	shfl.sync.bfly.b32	%r34|%p9, %r33, 8, 31, -1;
	mov.b32 	%f23, %r34;
	max.f32 	%f24, %f22, %f23;
	mov.b32 	%r35, %f24;
	shfl.sync.bfly.b32	%r36|%p10, %r35, 4, 31, -1;
	mov.b32 	%f25, %r36;
	max.f32 	%f26, %f24, %f25;
	mov.b32 	%r37, %f26;
	shfl.sync.bfly.b32	%r38|%p11, %r37, 2, 31, -1;
	mov.b32 	%f27, %r38;
	max.f32 	%f28, %f26, %f27;
	mov.b32 	%r39, %f28;
	shfl.sync.bfly.b32	%r40|%p12, %r39, 1, 31, -1;
	mov.b32 	%f29, %r40;
	max.f32 	%f80, %f28, %f29;
	mov.u32 	%r12, %ntid.x;
	setp.lt.u32 	%p13, %r12, 33;
	@%p13 bra 	$L__BB0_12;
	and.b32  	%r41, %r82, 31;
	setp.ne.s32 	%p14, %r41, 0;
	@%p14 bra 	$L__BB0_9;
	shr.u32 	%r42, %r82, 3;
	mov.u32 	%r43, _ZZN8deepwell24quantize_to_mxfp8_kernelI13__nv_bfloat16EEvPaPfPKT_iibE10shared_max;
	add.s32 	%r44, %r43, %r42;
	st.shared.f32 	[%r44], %f80;
$L__BB0_9:
	bar.sync 	0;
	shr.u32 	%r45, %r12, 5;
	setp.ge.u32 	%p15, %r82, %r45;
	mov.f32 	%f79, 0f00000000;
	@%p15 bra 	$L__BB0_11;
	shl.b32 	%r46, %r82, 2;
	mov.u32 	%r47, _ZZN8deepwell24quantize_to_mxfp8_kernelI13__nv_bfloat16EEvPaPfPKT_iibE10shared_max;
	add.s32 	%r48, %r47, %r46;
	ld.shared.f32 	%f79, [%r48];
$L__BB0_11:
	mov.b32 	%r49, %f79;
	shfl.sync.bfly.b32	%r50|%p16, %r49, 16, 31, -1;
	mov.b32 	%f31, %r50;
	max.f32 	%f32, %f79, %f31;
	mov.b32 	%r51, %f32;
	shfl.sync.bfly.b32	%r52|%p17, %r51, 8, 31, -1;
	mov.b32 	%f33, %r52;
	max.f32 	%f34, %f32, %f33;
	mov.b32 	%r53, %f34;
	shfl.sync.bfly.b32	%r54|%p18, %r53, 4, 31, -1;
	mov.b32 	%f35, %r54;
	max.f32 	%f36, %f34, %f35;
	mov.b32 	%r55, %f36;
	shfl.sync.bfly.b32	%r56|%p19, %r55, 2, 31, -1;
	mov.b32 	%f37, %r56;
	max.f32 	%f38, %f36, %f37;
	mov.b32 	%r57, %f38;
	shfl.sync.bfly.b32	%r58|%p20, %r57, 1, 31, -1;
	mov.b32 	%f39, %r58;
	max.f32 	%f80, %f38, %f39;
$L__BB0_12:
	setp.ne.s32 	%p21, %r82, 0;
	@%p21 bra 	$L__BB0_20;
	setp.leu.f32 	%p22, %f80, 0f00000000;
	@%p22 bra 	$L__BB0_17;
	div.rn.f32 	%f10, %f80, 0f43E00000;
	setp.leu.f32 	%p23, %f10, 0f00000000;
	mov.f32 	%f82, 0f3F800000;
	@%p23 bra 	$L__BB0_16;
	setp.lt.f32 	%p24, %f10, 0f00800000;
	mul.f32 	%f42, %f10, 0f4B000000;
	selp.f32 	%f43, %f42, %f10, %p24;
	selp.f32 	%f44, 0fC1B80000, 0f00000000, %p24;
	mov.b32 	%r60, %f43;
	add.s32 	%r61, %r60, -1060439283;
	and.b32  	%r62, %r61, -8388608;
	sub.s32 	%r63, %r60, %r62;
	mov.b32 	%f45, %r63;
	cvt.rn.f32.s32 	%f46, %r62;
	fma.rn.f32 	%f47, %f46, 0f34000000, %f44;
	add.f32 	%f48, %f45, 0fBF800000;
	fma.rn.f32 	%f49, %f48, 0f3DC6B27F, 0fBE2C7F30;
	fma.rn.f32 	%f50, %f49, %f48, 0f3E2FCF2A;
	fma.rn.f32 	%f51, %f50, %f48, 0fBE374E43;
	fma.rn.f32 	%f52, %f51, %f48, 0f3E520BF4;
	fma.rn.f32 	%f53, %f52, %f48, 0fBE763C8B;
	fma.rn.f32 	%f54, %f53, %f48, 0f3E93BF99;
	fma.rn.f32 	%f55, %f54, %f48, 0fBEB8AA49;
	fma.rn.f32 	%f56, %f55, %f48, 0f3EF6384A;
	fma.rn.f32 	%f57, %f56, %f48, 0fBF38AA3B;
	mul.f32 	%f58, %f48, %f57;
	mul.f32 	%f59, %f48, %f58;
	fma.rn.f32 	%f60, %f48, 0f3FB8AA3B, %f59;
	add.f32 	%f61, %f47, %f60;
	setp.gt.u32 	%p25, %r60, 2139095039;
	fma.rn.f32 	%f62, %f43, 0f7F800000, 0f7F800000;
	selp.f32 	%f63, %f62, %f61, %p25;
	setp.eq.f32 	%p26, %f43, 0f00000000;
	cvt.rpi.f32.f32 	%f64, %f63;
	selp.f32 	%f65, 0fFF800000, %f64, %p26;
	cvt.rzi.s32.f32 	%r64, %f65;
	min.s32 	%r65, %r64, 278;
	max.s32 	%r66, %r65, -278;
	add.s32 	%r67, %r66, 508;
	shr.u32 	%r68, %r67, 2;
	mad.lo.s32 	%r69, %r68, 509, %r67;
	abs.s32 	%r70, %r66;
	setp.lt.u32 	%p27, %r70, 101;
	add.s32 	%r71, %r66, 127;
	selp.b32 	%r72, %r71, %r69, %p27;
	shl.b32 	%r73, %r68, 23;
	selp.b32 	%r74, 1065353216, %r73, %p27;
	mov.b32 	%f66, %r74;
	shl.b32 	%r75, %r72, 23;
	mov.b32 	%f67, %r75;
	mov.f32 	%f68, 0f3F800000;
	mul.rn.f32 	%f69, %f68, %f67;
	mul.rn.f32 	%f70, %f69, %f66;
	mul.rn.f32 	%f71, %f70, %f66;
	mul.rn.f32 	%f82, %f71, %f66;
$L__BB0_16:
	st.shared.f32 	[_ZZN8deepwell24quantize_to_mxfp8_kernelI13__nv_bfloat16EEvPaPfPKT_iibE11block_scale], %f82;
	rcp.rn.f32 	%f83, %f82;
	bra.uni 	$L__BB0_18;
$L__BB0_17:
	mov.b32 	%r59, 1065353216;
	st.shared.u32 	[_ZZN8deepwell24quantize_to_mxfp8_kernelI13__nv_bfloat16EEvPaPfPKT_iibE11block_scale], %r59;
	mov.f32 	%f82, 0f3F800000;
	mov.f32 	%f83, %f82;
$L__BB0_18:
	st.shared.f32 	[_ZZN8deepwell24quantize_to_mxfp8_kernelI13__nv_bfloat16EEvPaPfPKT_iibE9inv_scale], %f83;
	mad.lo.s32 	%r13, %r3, %r2, %r4;
	mul.lo.s32 	%r76, %r2, %r18;
	setp.ge.s32 	%p28, %r13, %r76;
	@%p28 bra 	$L__BB0_20;
	cvta.to.global.u64 	%rd8, %rd4;
	mul.wide.s32 	%rd9, %r13, 4;
	add.s64 	%rd10, %rd8, %rd9;
	st.global.f32 	[%rd10], %f82;
$L__BB0_20:
	setp.ge.s32 	%p29, %r82, %r6;
	bar.sync 	0;
	@%p29 bra 	$L__BB0_25;
	mul.lo.s32 	%r14, %r3, %r19;
	ld.shared.f32 	%f16, [_ZZN8deepwell24quantize_to_mxfp8_kernelI13__nv_bfloat16EEvPaPfPKT_iibE9inv_scale];
	cvta.to.global.u64 	%rd2, %rd3;
$L__BB0_22:
	add.s32 	%r16, %r82, %r5;
	setp.ge.s32 	%p30, %r16, %r19;
	@%p30 bra 	$L__BB0_24;
	setp.eq.s16 	%p31, %rs1, 0;
	add.s32 	%r77, %r16, %r14;
	mad.lo.s32 	%r78, %r16, %r18, %r3;
	selp.b32 	%r79, %r78, %r77, %p31;
	cvt.s64.s32 	%rd11, %r79;
	mul.wide.s32 	%rd12, %r79, 2;
	add.s64 	%rd13, %rd1, %rd12;
	ld.global.nc.u16 	%rs3, [%rd13];
	// begin inline asm
	{ cvt.f32.bf16 %f72, %rs3;}

	// end inline asm
	mul.f32 	%f73, %f72, %f16;
	max.f32 	%f74, %f73, 0fC3E00000;
	min.f32 	%f75, %f74, 0f43E00000;
	cvt.rzi.s32.f32 	%r80, %f75;
	add.s64 	%rd14, %rd2, %rd11;
	st.global.u8 	[%rd14], %r80;
$L__BB0_24:
	add.s32 	%r82, %r82, %r12;
	setp.lt.s32 	%p32, %r82, %r6;
	@%p32 bra 	$L__BB0_22;
$L__BB0_25:
	ret;

}
	// .globl	_ZN8deepwell24quantize_to_mxfp8_kernelIfEEvPaPfPKT_iib
.visible .entry _ZN8deepwell24quantize_to_mxfp8_kernelIfEEvPaPfPKT_iib(
	.param .u64 .ptr .align 1 _ZN8deepwell24quantize_to_mxfp8_kernelIfEEvPaPfPKT_iib_param_0,
	.param .u64 .ptr .align 1 _ZN8deepwell24quantize_to_mxfp8_kernelIfEEvPaPfPKT_iib_param_1,
	.param .u64 .ptr .align 1 _ZN8deepwell24quantize_to_mxfp8_kernelIfEEvPaPfPKT_iib_param_2,
	.param .u32 _ZN8deepwell24quantize_to_mxfp8_kernelIfEEvPaPfPKT_iib_param_3,
	.param .u32 _ZN8deepwell24quantize_to_mxfp8_kernelIfEEvPaPfPKT_iib_param_4,
	.param .u8 _ZN8deepwell24quantize_to_mxfp8_kernelIfEEvPaPfPKT_iib_param_5
)
{
	.reg .pred 	%p<33>;
	.reg .b16 	%rs<2>;
	.reg .b32 	%r<83>;
	.reg .b32 	%f<84>;
	.reg .b64 	%rd<15>;
	// demoted variable
	.shared .align 4 .b8 _ZZN8deepwell24quantize_to_mxfp8_kernelIfEEvPaPfPKT_iibE10shared_max[128];
	// demoted variable
	.shared .align 4 .f32 _ZZN8deepwell24quantize_to_mxfp8_kernelIfEEvPaPfPKT_iibE11block_scale;
	// demoted variable
	.shared .align 4 .f32 _ZZN8deepwell24quantize_to_mxfp8_kernelIfEEvPaPfPKT_iibE9inv_scale;
	ld.param.u64 	%rd3, [_ZN8deepwell24quantize_to_mxfp8_kernelIfEEvPaPfPKT_iib_param_0];
	ld.param.u64 	%rd4, [_ZN8deepwell24quantize_to_mxfp8_kernelIfEEvPaPfPKT_iib_param_1];
	ld.param.u64 	%rd5, [_ZN8deepwell24quantize_to_mxfp8_kernelIfEEvPaPfPKT_iib_param_2];
	ld.param.u32 	%r18, [_ZN8deepwell24quantize_to_mxfp8_kernelIfEEvPaPfPKT_iib_param_3];
	ld.param.u32 	%r19, [_ZN8deepwell24quantize_to_mxfp8_kernelIfEEvPaPfPKT_iib_param_4];
	ld.param.s8 	%rs1, [_ZN8deepwell24quantize_to_mxfp8_kernelIfEEvPaPfPKT_iib_param_5];
	cvta.to.global.u64 	%rd1, %rd5;
	mov.u32 	%r82, %tid.x;
	mov.u32 	%r20, %ctaid.x;
	add.s32 	%r21, %r19, 31;
	shr.s32 	%r22, %r21, 31;
	shr.u32 	%r23, %r22, 27;
	add.s32 	%r24, %r21, %r23;
	shr.s32 	%r2, %r24, 5;
	div.s32 	%r3, %r20, %r2;
	mul.lo.s32 	%r25, %r3, %r2;
	sub.s32 	%r4, %r20, %r25;
	setp.ge.s32 	%p1, %r3, %r18;
	setp.lt.s32 	%p2, %r19, -62;
	or.pred  	%p3, %p2, %p1;
	@%p3 bra 	$L__BB1_25;
	shl.b32 	%r5, %r4, 5;
	add.s32 	%r26, %r5, 32;
	min.s32 	%r27, %r26, %r19;
	sub.s32 	%r6, %r27, %r5;
	setp.ge.s32 	%p4, %r82, %r6;
	mov.f32 	%f77, 0f00000000;
	@%p4 bra 	$L__BB1_6;
	mul.lo.s32 	%r7, %r3, %r19;
	mov.f32 	%f77, 0f00000000;
	mov.u32 	%r8, %ntid.x;
	mov.u32 	%r81, %r82;
$L__BB1_3:
	add.s32 	%r10, %r81, %r5;
	setp.ge.s32 	%p5, %r10, %r19;
	@%p5 bra 	$L__BB1_5;
	setp.eq.s16 	%p6, %rs1, 0;
	add.s32 	%r28, %r10, %r7;
	mad.lo.s32 	%r29, %r10, %r18, %r3;
	selp.b32 	%r30, %r29, %r28, %p6;
	mul.wide.s32 	%rd6, %r30, 4;
	add.s64 	%rd7, %rd1, %rd6;
	ld.global.nc.f32 	%f19, [%rd7];
	abs.f32 	%f20, %f19;
	max.f32 	%f77, %f77, %f20;
$L__BB1_5:
	add.s32 	%r81, %r81, %r8;
	setp.lt.s32 	%p7, %r81, %r6;
	@%p7 bra 	$L__BB1_3;
$L__BB1_6:
	mov.b32 	%r31, %f77;
	shfl.sync.bfly.b32	%r32|%p8, %r31, 16, 31, -1;
	mov.b32 	%f21, %r32;
	max.f32 	%f22, %f77, %f21;
	mov.b32 	%r33, %f22;
	shfl.sync.bfly.b32	%r34|%p9, %r33, 8, 31, -1;
	mov.b32 	%f23, %r34;
	max.f32 	%f24, %f22, %f23;
	mov.b32 	%r35, %f24;
	shfl.sync.bfly.b32	%r36|%p10, %r35, 4, 31, -1;
	mov.b32 	%f25, %r36;
	max.f32 	%f26, %f24, %f25;
	mov.b32 	%r37, %f26;
	shfl.sync.bfly.b32	%r38|%p11, %r37, 2, 31, -1;
	mov.b32 	%f27, %r38;
	max.f32 	%f28, %f26, %f27;
	mov.b32 	%r39, %f28;
	shfl.sync.bfly.b32	%r40|%p12, %r39, 1, 31, -1;
	mov.b32 	%f29, %r40;
	max.f32 	%f80, %f28, %f29;
	mov.u32 	%r12, %ntid.x;
	setp.lt.u32 	%p13, %r12, 33;
	@%p13 bra 	$L__BB1_12;
	and.b32  	%r41, %r82, 31;
	setp.ne.s32 	%p14, %r41, 0;
	@%p14 bra 	$L__BB1_9;
	shr.u32 	%r42, %r82, 3;
	mov.u32 	%r43, _ZZN8deepwell24quantize_to_mxfp8_kernelIfEEvPaPfPKT_iibE10shared_max;
	add.s32 	%r44, %r43, %r42;
	st.shared.f32 	[%r44], %f80;
$L__BB1_9:
	bar.sync 	0;
	shr.u32 	%r45, %r12, 5;
	setp.ge.u32 	%p15, %r82, %r45;
	mov.f32 	%f79, 0f00000000;
	@%p15 bra 	$L__BB1_11;
	shl.b32 	%r46, %r82, 2;
	mov.u32 	%r47, _ZZN8deepwell24quantize_to_mxfp8_kernelIfEEvPaPfPKT_iibE10shared_max;
	add.s32 	%r48, %r47, %r46;
	ld.shared.f32 	%f79, [%r48];
$L__BB1_11:
	mov.b32 	%r49, %f79;
	shfl.sync.bfly.b32	%r50|%p16, %r49, 16, 31, -1;
	mov.b32 	%f31, %r50;
	max.f32 	%f32, %f79, %f31;
	mov.b32 	%r51, %f32;
	shfl.sync.bfly.b32	%r52|%p17, %r51, 8, 31, -1;
	mov.b32 	%f33, %r52;
	max.f32 	%f34, %f32, %f33;
	mov.b32 	%r53, %f34;
	shfl.sync.bfly.b32	%r54|%p18, %r53, 4, 31, -1;
	mov.b32 	%f35, %r54;
	max.f32 	%f36, %f34, %f35;
	mov.b32 	%r55, %f36;
	shfl.sync.bfly.b32	%r56|%p19, %r55, 2, 31, -1;
	mov.b32 	%f37, %r56;
	max.f32 	%f38, %f36, %f37;
	mov.b32 	%r57, %f38;
	shfl.sync.bfly.b32	%r58|%p20, %r57, 1, 31, -1;
	mov.b32 	%f39, %r58;
	max.f32 	%f80, %f38, %f39;
$L__BB1_12:
	setp.ne.s32 	%p21, %r82, 0;
	@%p21 bra 	$L__BB1_20;
	setp.leu.f32 	%p22, %f80, 0f00000000;
	@%p22 bra 	$L__BB1_17;
	div.rn.f32 	%f10, %f80, 0f43E00000;
	setp.leu.f32 	%p23, %f10, 0f00000000;
	mov.f32 	%f82, 0f3F800000;
	@%p23 bra 	$L__BB1_16;
	setp.lt.f32 	%p24, %f10, 0f00800000;
	mul.f32 	%f42, %f10, 0f4B000000;
	selp.f32 	%f43, %f42, %f10, %p24;
	selp.f32 	%f44, 0fC1B80000, 0f00000000, %p24;
	mov.b32 	%r60, %f43;
	add.s32 	%r61, %r60, -1060439283;
	and.b32  	%r62, %r61, -8388608;
	sub.s32 	%r63, %r60, %r62;
	mov.b32 	%f45, %r63;
	cvt.rn.f32.s32 	%f46, %r62;
	fma.rn.f32 	%f47, %f46, 0f34000000, %f44;
	add.f32 	%f48, %f45, 0fBF800000;
	fma.rn.f32 	%f49, %f48, 0f3DC6B27F, 0fBE2C7F30;
	fma.rn.f32 	%f50, %f49, %f48, 0f3E2FCF2A;
	fma.rn.f32 	%f51, %f50, %f48, 0fBE374E43;
	fma.rn.f32 	%f52, %f51, %f48, 0f3E520BF4;
	fma.rn.f32 	%f53, %f52, %f48, 0fBE763C8B;
	fma.rn.f32 	%f54, %f53, %f48, 0f3E93BF99;
	fma.rn.f32 	%f55, %f54, %f48, 0fBEB8AA49;
	fma.rn.f32 	%f56, %f55, %f48, 0f3EF6384A;
	fma.rn.f32 	%f57, %f56, %f48, 0fBF38AA3B;
	mul.f32 	%f58, %f48, %f57;
	mul.f32 	%f59, %f48, %f58;
	fma.rn.f32 	%f60, %f48, 0f3FB8AA3B, %f59;
	add.f32 	%f61, %f47, %f60;
	setp.gt.u32 	%p25, %r60, 2139095039;
	fma.rn.f32 	%f62, %f43, 0f7F800000, 0f7F800000;
	selp.f32 	%f63, %f62, %f61, %p25;
	setp.eq.f32 	%p26, %f43, 0f00000000;
	cvt.rpi.f32.f32 	%f64, %f63;
	selp.f32 	%f65, 0fFF800000, %f64, %p26;
	cvt.rzi.s32.f32 	%r64, %f65;
	min.s32 	%r65, %r64, 278;
	max.s32 	%r66, %r65, -278;
	add.s32 	%r67, %r66, 508;
	shr.u32 	%r68, %r67, 2;
	mad.lo.s32 	%r69, %r68, 509, %r67;
	abs.s32 	%r70, %r66;
	setp.lt.u32 	%p27, %r70, 101;
	add.s32 	%r71, %r66, 127;
	selp.b32 	%r72, %r71, %r69, %p27;
	shl.b32 	%r73, %r68, 23;
	selp.b32 	%r74, 1065353216, %r73, %p27;
	mov.b32 	%f66, %r74;
	shl.b32 	%r75, %r72, 23;
	mov.b32 	%f67, %r75;
	mov.f32 	%f68, 0f3F800000;
	mul.rn.f32 	%f69, %f68, %f67;
	mul.rn.f32 	%f70, %f69, %f66;
	mul.rn.f32 	%f71, %f70, %f66;
	mul.rn.f32 	%f82, %f71, %f66;
$L__BB1_16:
	st.shared.f32 	[_ZZN8deepwell24quantize_to_mxfp8_kernelIfEEvPaPfPKT_iibE11block_scale], %f82;
	rcp.rn.f32 	%f83, %f82;
	bra.uni 	$L__BB1_18;
$L__BB1_17:
	mov.b32 	%r59, 1065353216;
	st.shared.u32 	[_ZZN8deepwell24quantize_to_mxfp8_kernelIfEEvPaPfPKT_iibE11block_scale], %r59;
	mov.f32 	%f82, 0f3F800000;
	mov.f32 	%f83, %f82;
$L__BB1_18:
	st.shared.f32 	[_ZZN8deepwell24quantize_to_mxfp8_kernelIfEEvPaPfPKT_iibE9inv_scale], %f83;
	mad.lo.s32 	%r13, %r3, %r2, %r4;
	mul.lo.s32 	%r76, %r2, %r18;
	setp.ge.s32 	%p28, %r13, %r76;
	@%p28 bra 	$L__BB1_20;
	cvta.to.global.u64 	%rd8, %rd4;
	mul.wide.s32 	%rd9, %r13, 4;
	add.s64 	%rd10, %rd8, %rd9;
	st.global.f32 	[%rd10], %f82;
$L__BB1_20:
	setp.ge.s32 	%p29, %r82, %r6;
	bar.sync 	0;
	@%p29 bra 	$L__BB1_25;
	mul.lo.s32 	%r14, %r3, %r19;
	ld.shared.f32 	%f16, [_ZZN8deepwell24quantize_to_mxfp8_kernelIfEEvPaPfPKT_iibE9inv_scale];
	cvta.to.global.u64 	%rd2, %rd3;
$L__BB1_22:
	add.s32 	%r16, %r82, %r5;
	setp.ge.s32 	%p30, %r16, %r19;
	@%p30 bra 	$L__BB1_24;
	setp.eq.s16 	%p31, %rs1, 0;
	add.s32 	%r77, %r16, %r14;
	mad.lo.s32 	%r78, %r16, %r18, %r3;
	selp.b32 	%r79, %r78, %r77, %p31;
	cvt.s64.s32 	%rd11, %r79;
	mul.wide.s32 	%rd12, %r79, 4;
	add.s64 	%rd13, %rd1, %rd12;
	ld.global.nc.f32 	%f72, [%rd13];
	mul.f32 	%f73, %f72, %f16;
	max.f32 	%f74, %f73, 0fC3E00000;
	min.f32 	%f75, %f74, 0f43E00000;
	cvt.rzi.s32.f32 	%r80, %f75;
	add.s64 	%rd14, %rd2, %rd11;
	st.global.u8 	[%rd14], %r80;
$L__BB1_24:
	add.s32 	%r82, %r82, %r12;
	setp.lt.s32 	%p32, %r82, %r6;
	@%p32 bra 	$L__BB1_22;
$L__BB1_25:
	ret;

}
	// .globl	_ZN8deepwell28dequantize_from_mxfp8_kernelI13__nv_bfloat16EEvPT_PKaPKfiib
.visible .entry _ZN8deepwell28dequantize_from_mxfp8_kernelI13__nv_bfloat16EEvPT_PKaPKfiib(
	.param .u64 .ptr .align 1 _ZN8deepwell28dequantize_from_mxfp8_kernelI13__nv_bfloat16EEvPT_PKaPKfiib_param_0,
	.param .u64 .ptr .align 1 _ZN8deepwell28dequantize_from_mxfp8_kernelI13__nv_bfloat16EEvPT_PKaPKfiib_param_1,
	.param .u64 .ptr .align 1 _ZN8deepwell28dequantize_from_mxfp8_kernelI13__nv_bfloat16EEvPT_PKaPKfiib_param_2,
	.param .u32 _ZN8deepwell28dequantize_from_mxfp8_kernelI13__nv_bfloat16EEvPT_PKaPKfiib_param_3,
	.param .u32 _ZN8deepwell28dequantize_from_mxfp8_kernelI13__nv_bfloat16EEvPT_PKaPKfiib_param_4,
	.param .u8 _ZN8deepwell28dequantize_from_mxfp8_kernelI13__nv_bfloat16EEvPT_PKaPKfiib_param_5
)
{
	.reg .pred 	%p<4>;
	.reg .b16 	%rs<5>;
	.reg .b32 	%r<29>;
	.reg .b32 	%f<7>;
	.reg .b64 	%rd<13>;

	ld.param.u64 	%rd1, [_ZN8deepwell28dequantize_from_mxfp8_kernelI13__nv_bfloat16EEvPT_PKaPKfiib_param_0];
	ld.param.u64 	%rd2, [_ZN8deepwell28dequantize_from_mxfp8_kernelI13__nv_bfloat16EEvPT_PKaPKfiib_param_1];
	ld.param.u64 	%rd3, [_ZN8deepwell28dequantize_from_mxfp8_kernelI13__nv_bfloat16EEvPT_PKaPKfiib_param_2];
	ld.param.u32 	%r9, [_ZN8deepwell28dequantize_from_mxfp8_kernelI13__nv_bfloat16EEvPT_PKaPKfiib_param_3];
	ld.param.u32 	%r10, [_ZN8deepwell28dequantize_from_mxfp8_kernelI13__nv_bfloat16EEvPT_PKaPKfiib_param_4];
	ld.param.s8 	%rs1, [_ZN8deepwell28dequantize_from_mxfp8_kernelI13__nv_bfloat16EEvPT_PKaPKfiib_param_5];
	mov.u32 	%r11, %tid.x;
	mov.u32 	%r12, %ctaid.x;
	mov.u32 	%r13, %ntid.x;
	mad.lo.s32 	%r1, %r12, %r13, %r11;
	mul.lo.s32 	%r14, %r10, %r9;
	setp.ge.s32 	%p1, %r1, %r14;
	@%p1 bra 	$L__BB2_7;
	setp.eq.s16 	%p2, %rs1, 0;
	@%p2 bra 	$L__BB2_3;
	div.s32 	%r27, %r1, %r10;
	mul.lo.s32 	%r15, %r27, %r10;
	sub.s32 	%r28, %r1, %r15;
	bra.uni 	$L__BB2_4;
$L__BB2_3:
	div.s32 	%r28, %r1, %r9;
	mul.lo.s32 	%r16, %r28, %r9;
	sub.s32 	%r27, %r1, %r16;
$L__BB2_4:
	shr.s32 	%r17, %r28, 31;
	shr.u32 	%r18, %r17, 27;
	add.s32 	%r19, %r28, %r18;
	shr.s32 	%r20, %r19, 5;
	add.s32 	%r21, %r10, 31;
	shr.s32 	%r22, %r21, 31;
	shr.u32 	%r23, %r22, 27;
	add.s32 	%r24, %r21, %r23;
	shr.s32 	%r25, %r24, 5;
	mad.lo.s32 	%r8, %r27, %r25, %r20;
	mul.lo.s32 	%r26, %r25, %r9;
	setp.ge.s32 	%p3, %r8, %r26;
	mov.f32 	%f6, 0f3F800000;
	@%p3 bra 	$L__BB2_6;
	cvta.to.global.u64 	%rd4, %rd3;
	mul.wide.s32 	%rd5, %r8, 4;
	add.s64 	%rd6, %rd4, %rd5;
	ld.global.nc.f32 	%f6, [%rd6];
$L__BB2_6:
	cvt.s64.s32 	%rd7, %r1;
	cvta.to.global.u64 	%rd8, %rd2;
	add.s64 	%rd9, %rd8, %rd7;
	ld.global.nc.u8 	%rs3, [%rd9];
	cvt.s16.s8 	%rs4, %rs3;
	cvt.rn.f32.s16 	%f5, %rs4;
	mul.f32 	%f4, %f6, %f5;
	// begin inline asm
	{  cvt.rn.bf16.f32 %rs2, %f4;}

	// end inline asm
	cvta.to.global.u64 	%rd10, %rd1;
	mul.wide.s32 	%rd11, %r1, 2;
	add.s64 	%rd12, %rd10, %rd11;
	st.global.u16 	[%rd12], %rs2;
$L__BB2_7:
	ret;

}


// ===== COMPILED SASS (sm_100) =====

	.target	sm_100

	.elftype	@"ET_EXEC"


//--------------------- .note.nv.tkinfo           --------------------------
	.section	.note.nv.tkinfo,"",@"SHT_NOTE"
	.sectionflags	@"SHF_NOTE_NV_TKINFO"
	.tkinfo
        /*0018*/ 	.word	0x00000002
        /*0030*/ 	.string	""
        /*0030*/ 	.string	"ptxas"
        /*0030*/ 	.string	"Cuda compilation tools, release 13.0, V13.0.88"
        /*0030*/ 	.string	"Build cuda_13.0.r13.0/compiler.36424714_0"
        /*0030*/ 	.string	"-arch sm_100 -m 64 "



//--------------------- .note.nv.cuinfo           --------------------------
	.section	.note.nv.cuinfo,"",@"SHT_NOTE"
	.sectionflags	@"SHF_NOTE_NV_CUINFO"
        /*0018*/ 	.short	0x0002
        /*001a*/ 	.short	0x0064
        /*001c*/ 	.short	0x0082
	.zero		2


//--------------------- .nv.info                  --------------------------
	.section	.nv.info,"",@"SHT_CUDA_INFO"
	.align	4


	//----- nvinfo : EIATTR_REGCOUNT
	.align		4
        /*0000*/ 	.byte	0x04, 0x2f
        /*0002*/ 	.short	(.L_1 - .L_0)
	.align		4
.L_0:
        /*0004*/ 	.word	index@(_ZN8deepwell24quantize_to_mxfp8_kernelI13__nv_bfloat16EEvPaPfPKT_iib)
        /*0008*/ 	.word	0x00000014


	//----- nvinfo : EIATTR_FRAME_SIZE
	.align		4
.L_1:
        /*000c*/ 	.byte	0x04, 0x11
        /*000e*/ 	.short	(.L_3 - .L_2)
	.align		4
.L_2:
        /*0010*/ 	.word	index@($__internal_3_$__cuda_sm3x_div_rn_noftz_f32_slowpath)
        /*0014*/ 	.word	0x00000000


	//----- nvinfo : EIATTR_FRAME_SIZE
	.align		4
.L_3:
        /*0018*/ 	.byte	0x04, 0x11
        /*001a*/ 	.short	(.L_5 - .L_4)
	.align		4
.L_4:
        /*001c*/ 	.word	index@($__internal_2_$__cuda_sm20_rcp_rn_f32_slowpath)
        /*0020*/ 	.word	0x00000000


	//----- nvinfo : EIATTR_FRAME_SIZE
	.align		4
.L_5:
        /*0024*/ 	.byte	0x04, 0x11
        /*0026*/ 	.short	(.L_7 - .L_6)
	.align		4
.L_6:
        /*0028*/ 	.word	index@(_ZN8deepwell24quantize_to_mxfp8_kernelI13__nv_bfloat16EEvPaPfPKT_iib)
        /*002c*/ 	.word	0x00000000


	//----- nvinfo : EIATTR_REGCOUNT
	.align		4
.L_7:
        /*0030*/ 	.byte	0x04, 0x2f
        /*0032*/ 	.short	(.L_9 - .L_8)
	.align		4
.L_8:
        /*0034*/ 	.word	index@(_ZN8deepwell24quantize_to_mxfp8_kernelIfEEvPaPfPKT_iib)
        /*0038*/ 	.word	0x00000012


	//----- nvinfo : EIATTR_FRAME_SIZE
	.align		4
.L_9:
        /*003c*/ 	.byte	0x04, 0x11
        /*003e*/ 	.short	(.L_11 - .L_10)
	.align		4
.L_10:
        /*0040*/ 	.word	index@($__internal_1_$__cuda_sm3x_div_rn_noftz_f32_slowpath)
        /*0044*/ 	.word	0x00000000


	//----- nvinfo : EIATTR_FRAME_SIZE
	.align		4
.L_11:
        /*0048*/ 	.byte	0x04, 0x11
        /*004a*/ 	.short	(.L_13 - .L_12)
	.align		4
.L_12:
        /*004c*/ 	.word	index@($__internal_0_$__cuda_sm20_rcp_rn_f32_slowpath)
        /*0050*/ 	.word	0x00000000


	//----- nvinfo : EIATTR_FRAME_SIZE
	.align		4
.L_13:
        /*0054*/ 	.byte	0x04, 0x11
        /*0056*/ 	.short	(.L_15 - .L_14)
	.align		4
.L_14:
        /*0058*/ 	.word	index@(_ZN8deepwell24quantize_to_mxfp8_kernelIfEEvPaPfPKT_iib)
        /*005c*/ 	.word	0x00000000


	//----- nvinfo : EIATTR_REGCOUNT
	.align		4
.L_15:
        /*0060*/ 	.byte	0x04, 0x2f
        /*0062*/ 	.short	(.L_17 - .L_16)
	.align		4
.L_16:
        /*0064*/ 	.word	index@(_ZN8deepwell28dequantize_from_mxfp8_kernelI13__nv_bfloat16EEvPT_PKaPKfiib)
        /*0068*/ 	.word	0x0000000c


	//----- nvinfo : EIATTR_FRAME_SIZE
	.align		4
.L_17:
        /*006c*/ 	.byte	0x04, 0x11
        /*006e*/ 	.short	(.L_19 - .L_18)
	.align		4
.L_18:
        /*0070*/ 	.word	index@(_ZN8deepwell28dequantize_from_mxfp8_kernelI13__nv_bfloat16EEvPT_PKaPKfiib)
        /*0074*/ 	.word	0x00000000


	//----- nvinfo : EIATTR_MIN_STACK_SIZE
	.align		4
.L_19:
        /*0078*/ 	.byte	0x04, 0x12
        /*007a*/ 	.short	(.L_21 - .L_20)
	.align		4
.L_20:
        /*007c*/ 	.word	index@(_ZN8deepwell28dequantize_from_mxfp8_kernelI13__nv_bfloat16EEvPT_PKaPKfiib)
        /*0080*/ 	.word	0x00000000


	//----- nvinfo : EIATTR_MIN_STACK_SIZE
	.align		4
.L_21:
        /*0084*/ 	.byte	0x04, 0x12
        /*0086*/ 	.short	(.L_23 - .L_22)
	.align		4
.L_22:
        /*0088*/ 	.word	index@(_ZN8deepwell24quantize_to_mxfp8_kernelIfEEvPaPfPKT_iib)
        /*008c*/ 	.word	0x00000000


	//----- nvinfo : EIATTR_MIN_STACK_SIZE
	.align		4
.L_23:
        /*0090*/ 	.byte	0x04, 0x12
        /*0092*/ 	.short	(.L_25 - .L_24)
	.align		4
.L_24:
        /*0094*/ 	.word	index@(_ZN8deepwell24quantize_to_mxfp8_kernelI13__nv_bfloat16EEvPaPfPKT_iib)
        /*0098*/ 	.word	0x00000000
.L_25:


//--------------------- .nv.compat                --------------------------
	.section	.nv.compat,"",@"SHT_CUDA_COMPAT_INFO"
	.align	4
        /*0000*/ 	.byte	0x02, 0x09, 0x00, 0x00, 0x02, 0x02, 0x01, 0x00, 0x02, 0x05, 0x05, 0x00, 0x03, 0x07, 0x01, 0x01
        /*0010*/ 	.byte	0x02, 0x03, 0x00, 0x00, 0x02, 0x06, 0x01, 0x00, 0x04, 0x0b, 0x08, 0x00, 0x01, 0x00, 0x00, 0x00
        /*0020*/ 	.byte	0x00, 0x00, 0x00, 0x00


//--------------------- .nv.info._ZN8deepwell28dequantize_from_mxfp8_kernelI13__nv_bfloat16EEvPT_PKaPKfiib --------------------------
	.section	.nv.info._ZN8deepwell28dequantize_from_mxfp8_kernelI13__nv_bfloat16EEvPT_PKaPKfiib,"",@"SHT_CUDA_INFO"
	.sectionflags	@""
	.align	4


	//----- nvinfo : EIATTR_CUDA_API_VERSION
	.align		4
        /*0000*/ 	.byte	0x04, 0x37
        /*0002*/ 	.short	(.L_27 - .L_26)
.L_26:
        /*0004*/ 	.word	0x00000082


	//----- nvinfo : EIATTR_KPARAM_INFO
	.align		4
.L_27:
        /*0008*/ 	.byte	0x04, 0x17
        /*000a*/ 	.short	(.L_29 - .L_28)
.L_28:
        /*000c*/ 	.word	0x00000000
        /*0010*/ 	.short	0x0005
        /*0012*/ 	.short	0x0020
        /*0014*/ 	.byte	0x00, 0xf0, 0x05, 0x00


	//----- nvinfo : EIATTR_KPARAM_INFO
	.align		4
.L_29:
        /*0018*/ 	.byte	0x04, 0x17
        /*001a*/ 	.short	(.L_31 - .L_30)
.L_30:
        /*001c*/ 	.word	0x00000000
        /*0020*/ 	.short	0x0004
        /*0022*/ 	.short	0x001c
        /*0024*/ 	.byte	0x00, 0xf0, 0x11, 0x00


	//----- nvinfo : EIATTR_KPARAM_INFO
	.align		4
.L_31:
        /*0028*/ 	.byte	0x04, 0x17
        /*002a*/ 	.short	(.L_33 - .L_32)
.L_32:
        /*002c*/ 	.word	0x00000000
        /*0030*/ 	.short	0x0003
        /*0032*/ 	.short	0x0018
        /*0034*/ 	.byte	0x00, 0xf0, 0x11, 0x00


	//----- nvinfo : EIATTR_KPARAM_INFO
	.align		4
.L_33:
        /*0038*/ 	.byte	0x04, 0x17
        /*003a*/ 	.short	(.L_35 - .L_34)
.L_34:
        /*003c*/ 	.word	0x00000000
        /*0040*/ 	.short	0x0002
        /*0042*/ 	.short	0x0010
        /*0044*/ 	.byte	0x00, 0xf5, 0x21, 0x00


	//----- nvinfo : EIATTR_KPARAM_INFO
	.align		4
.L_35:
        /*0048*/ 	.byte	0x04, 0x17
        /*004a*/ 	.short	(.L_37 - .L_36)
.L_36:
        /*004c*/ 	.word	0x00000000
        /*0050*/ 	.short	0x0001
        /*0052*/ 	.short	0x0008
        /*0054*/ 	.byte	0x00, 0xf5, 0x21, 0x00


	//----- nvinfo : EIATTR_KPARAM_INFO
	.align		4
.L_37:
        /*0058*/ 	.byte	0x04, 0x17
        /*005a*/ 	.short	(.L_39 - .L_38)
.L_38:
        /*005c*/ 	.word	0x00000000
        /*0060*/ 	.short	0x0000
        /*0062*/ 	.short	0x0000
        /*0064*/ 	.byte	0x00, 0xf5, 0x21, 0x00


	//----- nvinfo : EIATTR_SPARSE_MMA_MASK
	.align		4
.L_39:
        /*0068*/ 	.byte	0x03, 0x50
        /*006a*/ 	.short	0x0000


	//----- nvinfo : EIATTR_MAXREG_COUNT
	.align		4
        /*006c*/ 	.byte	0x03, 0x1b
        /*006e*/ 	.short	0x00ff


	//----- nvinfo : EIATTR_MERCURY_ISA_VERSION
	.align		4
        /*0070*/ 	.byte	0x03, 0x5f
        /*0072*/ 	.short	0x0101


	//----- nvinfo : EIATTR_VRC_CTA_INIT_COUNT
	.align		4
        /*0074*/ 	.byte	0x02, 0x4a
	.zero		1
	.zero		1


	//----- nvinfo : EIATTR_EXIT_INSTR_OFFSETS
	.align		4
        /*0078*/ 	.byte	0x04, 0x1c
        /*007a*/ 	.short	(.L_41 - .L_40)


	//   ....[0]....
.L_40:
        /*007c*/ 	.word	0x00000080


	//   ....[1]....
        /*0080*/ 	.word	0x000005a0


	//----- nvinfo : EIATTR_CBANK_PARAM_SIZE
	.align		4
.L_41:
        /*0084*/ 	.byte	0x03, 0x19
        /*0086*/ 	.short	0x0021


	//----- nvinfo : EIATTR_PARAM_CBANK
	.align		4
        /*0088*/ 	.byte	0x04, 0x0a
        /*008a*/ 	.short	(.L_43 - .L_42)
	.align		4
.L_42:
        /*008c*/ 	.word	index@(.nv.constant0._ZN8deepwell28dequantize_from_mxfp8_kernelI13__nv_bfloat16EEvPT_PKaPKfiib)
        /*0090*/ 	.short	0x0380
        /*0092*/ 	.short	0x0021


	//----- nvinfo : EIATTR_SW_WAR
	.align		4
.L_43:
        /*0094*/ 	.byte	0x04, 0x36
        /*0096*/ 	.short	(.L_45 - .L_44)
.L_44:
        /*0098*/ 	.word	0x00000008
.L_45:


//--------------------- .nv.info._ZN8deepwell24quantize_to_mxfp8_kernelIfEEvPaPfPKT_iib --------------------------
	.section	.nv.info._ZN8deepwell24quantize_to_mxfp8_kernelIfEEvPaPfPKT_iib,"",@"SHT_CUDA_INFO"
	.sectionflags	@""
	.align	4


	//----- nvinfo : EIATTR_CUDA_API_VERSION
	.align		4
        /*0000*/ 	.byte	0x04, 0x37
        /*0002*/ 	.short	(.L_47 - .L_46)
.L_46:
        /*0004*/ 	.word	0x00000082


	//----- nvinfo : EIATTR_KPARAM_INFO
	.align		4
.L_47:
        /*0008*/ 	.byte	0x04, 0x17
        /*000a*/ 	.short	(.L_49 - .L_48)
.L_48:
        /*000c*/ 	.word	0x00000000
        /*0010*/ 	.short	0x0005
        /*0012*/ 	.short	0x0020
        /*0014*/ 	.byte	0x00, 0xf0, 0x05, 0x00


	//----- nvinfo : EIATTR_KPARAM_INFO
	.align		4
.L_49:
        /*0018*/ 	.byte	0x04, 0x17
        /*001a*/ 	.short	(.L_51 - .L_50)
.L_50:
        /*001c*/ 	.word	0x00000000
        /*0020*/ 	.short	0x0004
        /*0022*/ 	.short	0x001c
        /*0024*/ 	.byte	0x00, 0xf0, 0x11, 0x00


	//----- nvinfo : EIATTR_KPARAM_INFO
	.align		4
.L_51:
        /*0028*/ 	.byte	0x04, 0x17
        /*002a*/ 	.short	(.L_53 - .L_52)
.L_52:
        /*002c*/ 	.word	0x00000000
        /*0030*/ 	.short	0x0003
        /*0032*/ 	.short	0x0018
        /*0034*/ 	.byte	0x00, 0xf0, 0x11, 0x00


	//----- nvinfo : EIATTR_KPARAM_INFO
	.align		4
.L_53:
        /*0038*/ 	.byte	0x04, 0x17
        /*003a*/ 	.short	(.L_55 - .L_54)
.L_54:
        /*003c*/ 	.word	0x00000000
        /*0040*/ 	.short	0x0002
        /*0042*/ 	.short	0x0010
        /*0044*/ 	.byte	0x00, 0xf5, 0x21, 0x00


	//----- nvinfo : EIATTR_KPARAM_INFO
	.align		4
.L_55:
        /*0048*/ 	.byte	0x04, 0x17
        /*004a*/ 	.short	(.L_57 - .L_56)
.L_56:
        /*004c*/ 	.word	0x00000000
        /*0050*/ 	.short	0x0001
        /*0052*/ 	.short	0x0008
        /*0054*/ 	.byte	0x00, 0xf5, 0x21, 0x00


	//----- nvinfo : EIATTR_KPARAM_INFO
	.align		4
.L_57:
        /*0058*/ 	.byte	0x04, 0x17
        /*005a*/ 	.short	(.L_59 - .L_58)
.L_58:
        /*005c*/ 	.word	0x00000000
        /*0060*/ 	.short	0x0000
        /*0062*/ 	.short	0x0000
        /*0064*/ 	.byte	0x00, 0xf5, 0x21, 0x00


	//----- nvinfo : EIATTR_SPARSE_MMA_MASK
	.align		4
.L_59:
        /*0068*/ 	.byte	0x03, 0x50
        /*006a*/ 	.short	0x0000


	//----- nvinfo : EIATTR_MAXREG_COUNT
	.align		4
        /*006c*/ 	.byte	0x03, 0x1b
        /*006e*/ 	.short	0x00ff


	//----- nvinfo : EIATTR_NUM_BARRIERS
	.align		4
        /*0070*/ 	.byte	0x02, 0x4c
        /*0072*/ 	.byte	0x01
	.zero		1


	//----- nvinfo : EIATTR_MERCURY_ISA_VERSION
	.align		4
        /*0074*/ 	.byte	0x03, 0x5f
        /*0076*/ 	.short	0x0101


	//----- nvinfo : EIATTR_COOP_GROUP_MASK_REGIDS
	.align		4
        /*0078*/ 	.byte	0x04, 0x29
        /*007a*/ 	.short	(.L_61 - .L_60)


	//   ....[0]....
.L_60:
        /*007c*/ 	.word	0xffffffff


	//   ....[1]....
        /*0080*/ 	.word	0xffffffff


	//   ....[2]....
        /*0084*/ 	.word	0xffffffff


	//   ....[3]....
        /*0088*/ 	.word	0xffffffff


	//   ....[4]....
        /*008c*/ 	.word	0xffffffff


	//   ....[5]....
        /*0090*/ 	.word	0xffffffff


	//   ....[6]....
        /*0094*/ 	.word	0xffffffff


	//   ....[7]....
        /*0098*/ 	.word	0xffffffff


	//   ....[8]....
        /*009c*/ 	.word	0xffffffff


	//   ....[9]....
        /*00a0*/ 	.word	0xffffffff


	//----- nvinfo : EIATTR_COOP_GROUP_INSTR_OFFSETS
	.align		4
.L_61:
        /*00a4*/ 	.byte	0x04, 0x28
        /*00a6*/ 	.short	(.L_63 - .L_62)


	//   ....[0]....
.L_62:
        /*00a8*/ 	.word	0x00000460


	//   ....[1]....
        /*00ac*/ 	.word	0x000004b0


	//   ....[2]....
        /*00b0*/ 	.word	0x000004d0


	//   ....[3]....
        /*00b4*/ 	.word	0x000004f0


	//   ....[4]....
        /*00b8*/ 	.word	0x00000510


	//   ....[5]....
        /*00bc*/ 	.word	0x00000630


	//   ....[6]....
        /*00c0*/ 	.word	0x00000650


	//   ....[7]....
        /*00c4*/ 	.word	0x00000670


	//   ....[8]....
        /*00c8*/ 	.word	0x00000690


	//   ....[9]....
        /*00cc*/ 	.word	0x000006b0


	//----- nvinfo : EIATTR_VRC_CTA_INIT_COUNT
	.align		4
.L_63:
        /*00d0*/ 	.byte	0x02, 0x4a
	.zero		1
	.zero		1


	//----- nvinfo : EIATTR_EXIT_INSTR_OFFSETS
	.align		4
        /*00d4*/ 	.byte	0x04, 0x1c
        /*00d6*/ 	.short	(.L_65 - .L_64)


	//   ....[0]....
.L_64:
        /*00d8*/ 	.word	0x00000230


	//   ....[1]....
        /*00dc*/ 	.word	0x00000db0


	//   ....[2]....
        /*00e0*/ 	.word	0x00000fb0


	//----- nvinfo : EIATTR_CRS_STACK_SIZE
	.align		4
.L_65:
        /*00e4*/ 	.byte	0x04, 0x1e
        /*00e6*/ 	.short	(.L_67 - .L_66)
.L_66:
        /*00e8*/ 	.word	0x00000000


	//----- nvinfo : EIATTR_CBANK_PARAM_SIZE
	.align		4
.L_67:
        /*00ec*/ 	.byte	0x03, 0x19
        /*00ee*/ 	.short	0x0021


	//----- nvinfo : EIATTR_PARAM_CBANK
	.align		4
        /*00f0*/ 	.byte	0x04, 0x0a
        /*00f2*/ 	.short	(.L_69 - .L_68)
	.align		4
.L_68:
        /*00f4*/ 	.word	index@(.nv.constant0._ZN8deepwell24quantize_to_mxfp8_kernelIfEEvPaPfPKT_iib)
        /*00f8*/ 	.short	0x0380
        /*00fa*/ 	.short	0x0021


	//----- nvinfo : EIATTR_SW_WAR
	.align		4
.L_69:
        /*00fc*/ 	.byte	0x04, 0x36
        /*00fe*/ 	.short	(.L_71 - .L_70)
.L_70:
        /*0100*/ 	.word	0x00000008
.L_71:


//--------------------- .nv.info._ZN8deepwell24quantize_to_mxfp8_kernelI13__nv_bfloat16EEvPaPfPKT_iib --------------------------
	.section	.nv.info._ZN8deepwell24quantize_to_mxfp8_kernelI13__nv_bfloat16EEvPaPfPKT_iib,"",@"SHT_CUDA_INFO"
	.sectionflags	@""
	.align	4


	//----- nvinfo : EIATTR_CUDA_API_VERSION
	.align		4
        /*0000*/ 	.byte	0x04, 0x37
        /*0002*/ 	.short	(.L_73 - .L_72)
.L_72:
        /*0004*/ 	.word	0x00000082


	//----- nvinfo : EIATTR_KPARAM_INFO
	.align		4
.L_73:
        /*0008*/ 	.byte	0x04, 0x17
        /*000a*/ 	.short	(.L_75 - .L_74)
.L_74:
        /*000c*/ 	.word	0x00000000
        /*0010*/ 	.short	0x0005
        /*0012*/ 	.short	0x0020
        /*0014*/ 	.byte	0x00, 0xf0, 0x05, 0x00


	//----- nvinfo : EIATTR_KPARAM_INFO
	.align		4
.L_75:
        /*0018*/ 	.byte	0x04, 0x17
        /*001a*/ 	.short	(.L_77 - .L_76)
.L_76:
        /*001c*/ 	.word	0x00000000
        /*0020*/ 	.short	0x0004
        /*0022*/ 	.short	0x001c
        /*0024*/ 	.byte	0x00, 0xf0, 0x11, 0x00


	//----- nvinfo : EIATTR_KPARAM_INFO
	.align		4
.L_77:
        /*0028*/ 	.byte	0x04, 0x17
        /*002a*/ 	.short	(.L_79 - .L_78)
.L_78:
        /*002c*/ 	.word	0x00000000
        /*0030*/ 	.short	0x0003
        /*0032*/ 	.short	0x0018
        /*0034*/ 	.byte	0x00, 0xf0, 0x11, 0x00


	//----- nvinfo : EIATTR_KPARAM_INFO
	.align		4
.L_79:
        /*0038*/ 	.byte	0x04, 0x17
        /*003a*/ 	.short	(.L_81 - .L_80)
.L_80:
        /*003c*/ 	.word	0x00000000
        /*0040*/ 	.short	0x0002
        /*0042*/ 	.short	0x0010
        /*0044*/ 	.byte	0x00, 0xf5, 0x21, 0x00


	//----- nvinfo : EIATTR_KPARAM_INFO
	.align		4
.L_81:
        /*0048*/ 	.byte	0x04, 0x17
        /*004a*/ 	.short	(.L_83 - .L_82)
.L_82:
        /*004c*/ 	.word	0x00000000
        /*0050*/ 	.short	0x0001
        /*0052*/ 	.short	0x0008
        /*0054*/ 	.byte	0x00, 0xf5, 0x21, 0x00


	//----- nvinfo : EIATTR_KPARAM_INFO
	.align		4
.L_83:
        /*0058*/ 	.byte	0x04, 0x17
        /*005a*/ 	.short	(.L_85 - .L_84)
.L_84:
        /*005c*/ 	.word	0x00000000
        /*0060*/ 	.short	0x0000
        /*0062*/ 	.short	0x0000
        /*0064*/ 	.byte	0x00, 0xf5, 0x21, 0x00


	//----- nvinfo : EIATTR_SPARSE_MMA_MASK
	.align		4
.L_85:
        /*0068*/ 	.byte	0x03, 0x50
        /*006a*/ 	.short	0x0000


	//----- nvinfo : EIATTR_MAXREG_COUNT
	.align		4
        /*006c*/ 	.byte	0x03, 0x1b
        /*006e*/ 	.short	0x00ff


	//----- nvinfo : EIATTR_NUM_BARRIERS
	.align		4
        /*0070*/ 	.byte	0x02, 0x4c
        /*0072*/ 	.byte	0x01
	.zero		1


	//----- nvinfo : EIATTR_MERCURY_ISA_VERSION
	.align		4
        /*0074*/ 	.byte	0x03, 0x5f
        /*0076*/ 	.short	0x0101


	//----- nvinfo : EIATTR_COOP_GROUP_MASK_REGIDS
	.align		4
        /*0078*/ 	.byte	0x04, 0x29
        /*007a*/ 	.short	(.L_87 - .L_86)


	//   ....[0]....
.L_86:
        /*007c*/ 	.word	0xffffffff


	//   ....[1]....
        /*0080*/ 	.word	0xffffffff


	//   ....[2]....
        /*0084*/ 	.word	0xffffffff


	//   ....[3]....
        /*0088*/ 	.word	0xffffffff


	//   ....[4]....
        /*008c*/ 	.word	0xffffffff


	//   ....[5]....
        /*0090*/ 	.word	0xffffffff


	//   ....[6]....
        /*0094*/ 	.word	0xffffffff


	//   ....[7]....
        /*0098*/ 	.word	0xffffffff


	//   ....[8]....
        /*009c*/ 	.word	0xffffffff


	//   ....[9]....
        /*00a0*/ 	.word	0xffffffff


	//----- nvinfo : EIATTR_COOP_GROUP_INSTR_OFFSETS
	.align		4
.L_87:
        /*00a4*/ 	.byte	0x04, 0x28
        /*00a6*/ 	.short	(.L_89 - .L_88)


	//   ....[0]....
.L_88:
        /*00a8*/ 	.word	0x00000470


	//   ....[1]....
        /*00ac*/ 	.word	0x000004c0


	//   ....[2]....
        /*00b0*/ 	.word	0x000004e0


	//   ....[3]....
        /*00b4*/ 	.word	0x00000500


	//   ....[4]....
        /*00b8*/ 	.word	0x00000520


	//   ....[5]....
        /*00bc*/ 	.word	0x00000640


	//   ....[6]....
        /*00c0*/ 	.word	0x00000660


	//   ....[7]....
        /*00c4*/ 	.word	0x00000680


	//   ....[8]....
        /*00c8*/ 	.word	0x000006a0


	//   ....[9]....
        /*00cc*/ 	.word	0x000006c0


	//----- nvinfo : EIATTR_VRC_CTA_INIT_COUNT
	.align		4
.L_89:
        /*00d0*/ 	.byte	0x02, 0x4a
	.zero		1
	.zero		1


	//----- nvinfo : EIATTR_EXIT_INSTR_OFFSETS
	.align		4
        /*00d4*/ 	.byte	0x04, 0x1c
        /*00d6*/ 	.short	(.L_91 - .L_90)


	//   ....[0]....
.L_90:
        /*00d8*/ 	.word	0x00000230


	//   ....[1]....
        /*00dc*/ 	.word	0x00000dc0


	//   ....[2]....
        /*00e0*/ 	.word	0x00000fd0


	//----- nvinfo : EIATTR_CRS_STACK_SIZE
	.align		4
.L_91:
        /*00e4*/ 	.byte	0x04, 0x1e
        /*00e6*/ 	.short	(.L_93 - .L_92)
.L_92:
        /*00e8*/ 	.word	0x00000000


	//----- nvinfo : EIATTR_CBANK_PARAM_SIZE
	.align		4
.L_93:
        /*00ec*/ 	.byte	0x03, 0x19
        /*00ee*/ 	.short	0x0021


	//----- nvinfo : EIATTR_PARAM_CBANK
	.align		4
        /*00f0*/ 	.byte	0x04, 0x0a
        /*00f2*/ 	.short	(.L_95 - .L_94)
	.align		4
.L_94:
        /*00f4*/ 	.word	index@(.nv.constant0._ZN8deepwell24quantize_to_mxfp8_kernelI13__nv_bfloat16EEvPaPfPKT_iib)
        /*00f8*/ 	.short	0x0380
        /*00fa*/ 	.short	0x0021


	//----- nvinfo : EIATTR_SW_WAR
	.align		4
.L_95:
        /*00fc*/ 	.byte	0x04, 0x36
        /*00fe*/ 	.short	(.L_97 - .L_96)
.L_96:
        /*0100*/ 	.word	0x00000008
.L_97:


//--------------------- .nv.callgraph             --------------------------
	.section	.nv.callgraph,"",@"SHT_CUDA_CALLGRAPH"
	.align	4
	.sectionentsize	8
	.align		4
        /*0000*/ 	.word	0x00000000
	.align		4
        /*0004*/ 	.word	0xffffffff
	.align		4
        /*0008*/ 	.word	0x00000000
	.align		4
        /*000c*/ 	.word	0xfffffffe
	.align		4
        /*0010*/ 	.word	0x00000000
	.align		4
        /*0014*/ 	.word	0xfffffffd
	.align		4
        /*0018*/ 	.word	0x00000000
	.align		4
        /*001c*/ 	.word	0xfffffffc


//--------------------- .text._ZN8deepwell28dequantize_from_mxfp8_kernelI13__nv_bfloat16EEvPT_PKaPKfiib --------------------------
	.section	.text._ZN8deepwell28dequantize_from_mxfp8_kernelI13__nv_bfloat16EEvPT_PKaPKfiib,"ax",@progbits
	.align	128
        .global         _ZN8deepwell28dequantize_from_mxfp8_kernelI13__nv_bfloat16EEvPT_PKaPKfiib
        .type           _ZN8deepwell28dequantize_from_mxfp8_kernelI13__nv_bfloat16EEvPT_PKaPKfiib,@function
        .size           _ZN8deepwell28dequantize_from_mxfp8_kernelI13__nv_bfloat16EEvPT_PKaPKfiib,(.L_x_83 - _ZN8deepwell28dequantize_from_mxfp8_kernelI13__nv_bfloat16EEvPT_PKaPKfiib)
        .other          _ZN8deepwell28dequantize_from_mxfp8_kernelI13__nv_bfloat16EEvPT_PKaPKfiib,@"STO_CUDA_ENTRY STV_DEFAULT"
_ZN8deepwell28dequantize_from_mxfp8_kernelI13__nv_bfloat16EEvPT_PKaPKfiib:
.text._ZN8deepwell28dequantize_from_mxfp8_kernelI13__nv_bfloat16EEvPT_PKaPKfiib:
[----:B------:R-:W-:Y:S01]  /*0000*/  LDC R1, c[0x0][0x37c] ;  /* 0x0000df00ff017b82 */ /* 0x000fe20000000800 */
[----:B------:R-:W0:Y:S07]  /*0010*/  S2R R0, SR_TID.X ;  /* 0x0000000000007919 */ /* 0x000e2e0000002100 */
[----:B------:R-:W0:Y:S08]  /*0020*/  S2UR UR4, SR_CTAID.X ;  /* 0x00000000000479c3 */ /* 0x000e300000002500 */
[----:B------:R-:W0:Y:S08]  /*0030*/  LDC R5, c[0x0][0x360] ;  /* 0x0000d800ff057b82 */ /* 0x000e300000000800 */
[----:B------:R-:W1:Y:S01]  /*0040*/  LDC.64 R2, c[0x0][0x398] ;  /* 0x0000e600ff027b82 */ /* 0x000e620000000a00 */
[----:B0-----:R-:W-:-:S02]  /*0050*/  IMAD R0, R5, UR4, R0 ;  /* 0x0000000405007c24 */ /* 0x001fc4000f8e0200 */
[----:B-1----:R-:W-:-:S05]  /*0060*/  IMAD R5, R3, R2, RZ ;  /* 0x0000000203057224 */ /* 0x002fca00078e02ff */
[----:B------:R-:W-:-:S13]  /*0070*/  ISETP.GE.AND P0, PT, R0, R5, PT ;  /* 0x000000050000720c */ /* 0x000fda0003f06270 */
[----:B------:R-:W-:Y:S05]  /*0080*/  @P0 EXIT ;  /* 0x000000000000094d */ /* 0x000fea0003800000 */
[----:B------:R-:W0:Y:S02]  /*0090*/  LDCU.U8 UR4, c[0x0][0x3a0] ;  /* 0x00007400ff0477ac */ /* 0x000e240008000000 */
[----:B0-----:R-:W-:-:S04]  /*00a0*/  UPRMT UR4, UR4, 0x8880, URZ ;  /* 0x0000888004047896 */ /* 0x001fc800080000ff */
[----:B------:R-:W-:-:S09]  /*00b0*/  UISETP.NE.AND UP0, UPT, UR4, URZ, UPT ;  /* 0x000000ff0400728c */ /* 0x000fd2000bf05270 */
[----:B------:R-:W-:Y:S05]  /*00c0*/  BRA.U !UP0, `(.L_x_0) ;  /* 0x0000000108687547 */ /* 0x000fea000b800000 */
[----:B------:R-:W-:-:S04]  /*00d0*/  IABS R7, R3 ;  /* 0x0000000300077213 */ /* 0x000fc80000000000 */
[----:B------:R-:W0:Y:S08]  /*00e0*/  I2F.RP R6, R7 ;  /* 0x0000000700067306 */ /* 0x000e300000209400 */
[----:B0-----:R-:W0:Y:S02]  /*00f0*/  MUFU.RCP R6, R6 ;  /* 0x0000000600067308 */ /* 0x001e240000001000 */
[----:B0-----:R-:W-:-:S06]  /*0100*/  VIADD R4, R6, 0xffffffe ;  /* 0x0ffffffe06047836 */ /* 0x001fcc0000000000 */
[----:B------:R0:W1:Y:S02]  /*0110*/  F2I.FTZ.U32.TRUNC.NTZ R5, R4 ;  /* 0x0000000400057305 */ /* 0x000064000021f000 */
[----:B0-----:R-:W-:Y:S02]  /*0120*/  IMAD.MOV.U32 R4, RZ, RZ, RZ ;  /* 0x000000ffff047224 */ /* 0x001fe400078e00ff */
[----:B-1----:R-:W-:-:S04]  /*0130*/  IMAD.MOV R8, RZ, RZ, -R5 ;  /* 0x000000ffff087224 */ /* 0x002fc800078e0a05 */
[----:B------:R-:W-:Y:S01]  /*0140*/  IMAD R9, R8, R7, RZ ;  /* 0x0000000708097224 */ /* 0x000fe200078e02ff */
[----:B------:R-:W-:-:S03]  /*0150*/  IABS R8, R0 ;  /* 0x0000000000087213 */ /* 0x000fc60000000000 */
[----:B------:R-:W-:Y:S01]  /*0160*/  IMAD.HI.U32 R5, R5, R9, R4 ;  /* 0x0000000905057227 */ /* 0x000fe200078e0004 */
[----:B------:R-:W-:-:S04]  /*0170*/  LOP3.LUT R4, R0, R3, RZ, 0x3c, !PT ;  /* 0x0000000300047212 */ /* 0x000fc800078e3cff */
[----:B------:R-:W-:Y:S01]  /*0180*/  ISETP.GE.AND P1, PT, R4, RZ, PT ;  /* 0x000000ff0400720c */ /* 0x000fe20003f26270 */
[----:B------:R-:W-:-:S05]  /*0190*/  IMAD.HI.U32 R5, R5, R8, RZ ;  /* 0x0000000805057227 */ /* 0x000fca00078e00ff */
[----:B------:R-:W-:-:S05]  /*01a0*/  IADD3 R6, PT, PT, -R5, RZ, RZ ;  /* 0x000000ff05067210 */ /* 0x000fca0007ffe1ff */
[----:B------:R-:W-:-:S05]  /*01b0*/  IMAD R6, R7, R6, R8 ;  /* 0x0000000607067224 */ /* 0x000fca00078e0208 */
[----:B------:R-:W-:-:S13]  /*01c0*/  ISETP.GT.U32.AND P2, PT, R7, R6, PT ;  /* 0x000000060700720c */ /* 0x000fda0003f44070 */
[----:B------:R-:W-:Y:S02]  /*01d0*/  @!P2 IMAD.IADD R6, R6, 0x1, -R7 ;  /* 0x000000010606a824 */ /* 0x000fe400078e0a07 */
[----:B------:R-:W-:Y:S01]  /*01e0*/  @!P2 VIADD R5, R5, 0x1 ;  /* 0x000000010505a836 */ /* 0x000fe20000000000 */
[----:B------:R-:W-:Y:S02]  /*01f0*/  ISETP.NE.AND P2, PT, R3, RZ, PT ;  /* 0x000000ff0300720c */ /* 0x000fe40003f45270 */
[----:B------:R-:W-:-:S13]  /*0200*/  ISETP.GE.U32.AND P0, PT, R6, R7, PT ;  /* 0x000000070600720c */ /* 0x000fda0003f06070 */
[----:B------:R-:W-:-:S05]  /*0210*/  @P0 IADD3 R5, PT, PT, R5, 0x1, RZ ;  /* 0x0000000105050810 */ /* 0x000fca0007ffe0ff */
[----:B------:R-:W-:Y:S01]  /*0220*/  @!P1 IMAD.MOV R5, RZ, RZ, -R5 ;  /* 0x000000ffff059224 */ /* 0x000fe200078e0a05 */
[----:B------:R-:W-:-:S05]  /*0230*/  @!P2 LOP3.LUT R5, RZ, R3, RZ, 0x33, !PT ;  /* 0x00000003ff05a212 */ /* 0x000fca00078e33ff */
[----:B------:R-:W-:-:S04]  /*0240*/  IMAD.MOV R4, RZ, RZ, -R5 ;  /* 0x000000ffff047224 */ /* 0x000fc800078e0a05 */
[----:B------:R-:W-:Y:S01]  /*0250*/  IMAD R4, R3, R4, R0 ;  /* 0x0000000403047224 */ /* 0x000fe200078e0200 */
[----:B------:R-:W-:Y:S06]  /*0260*/  BRA `(.L_x_1) ;  /* 0x0000000000687947 */ /* 0x000fec0003800000 */
.L_x_0:
[----:B------:R-:W-:-:S04]  /*0270*/  IABS R7, R2 ;  /* 0x0000000200077213 */ /* 0x000fc80000000000 */
[----:B------:R-:W0:Y:S08]  /*0280*/  I2F.RP R6, R7 ;  /* 0x0000000700067306 */ /* 0x000e300000209400 */
[----:B0-----:R-:W0:Y:S02]  /*0290*/  MUFU.RCP R6, R6 ;  /* 0x0000000600067308 */ /* 0x001e240000001000 */
[----:B0-----:R-:W-:-:S06]  /*02a0*/  IADD3 R4, PT, PT, R6, 0xffffffe, RZ ;  /* 0x0ffffffe06047810 */ /* 0x001fcc0007ffe0ff */
        /* <DEDUP_REMOVED lines=17> */
[----:B------:R-:W-:-:S04]  /*03c0*/  IMAD.MOV.U32 R4, RZ, RZ, R5 ;  /* 0x000000ffff047224 */ /* 0x000fc800078e0005 */
[----:B------:R-:W-:Y:S01]  /*03d0*/  @!P1 IMAD.MOV R4, RZ, RZ, -R4 ;  /* 0x000000ffff049224 */ /* 0x000fe200078e0a04 */
[----:B------:R-:W-:-:S04]  /*03e0*/  @!P2 LOP3.LUT R4, RZ, R2, RZ, 0x33, !PT ;  /* 0x00000002ff04a212 */ /* 0x000fc800078e33ff */
[----:B------:R-:W-:-:S05]  /*03f0*/  IADD3 R5, PT, PT, -R4, RZ, RZ ;  /* 0x000000ff04057210 */ /* 0x000fca0007ffe1ff */
[----:B------:R-:W-:-:S07]  /*0400*/  IMAD R5, R2, R5, R0 ;  /* 0x0000000502057224 */ /* 0x000fce00078e0200 */
.L_x_1:
[----:B------:R-:W-:Y:S01]  /*0410*/  VIADD R6, R3, 0x1f ;  /* 0x0000001f03067836 */ /* 0x000fe20000000000 */
[----:B------:R-:W-:Y:S01]  /*0420*/  SHF.R.S32.HI R3, RZ, 0x1f, R4 ;  /* 0x0000001fff037819 */ /* 0x000fe20000011404 */
[----:B------:R-:W0:Y:S03]  /*0430*/  LDCU.64 UR6, c[0x0][0x388] ;  /* 0x00007100ff0677ac */ /* 0x000e260008000a00 */
[----:B------:R-:W-:Y:S01]  /*0440*/  SHF.R.S32.HI R7, RZ, 0x1f, R6 ;  /* 0x0000001fff077819 */ /* 0x000fe20000011406 */
[----:B------:R-:W1:Y:S01]  /*0450*/  LDCU.64 UR4, c[0x0][0x358] ;  /* 0x00006b00ff0477ac */ /* 0x000e620008000a00 */
[----:B------:R-:W-:Y:S02]  /*0460*/  LEA.HI R3, R3, R4, RZ, 0x5 ;  /* 0x0000000403037211 */ /* 0x000fe400078f28ff */
[----:B------:R-:W-:Y:S02]  /*0470*/  LEA.HI R7, R7, R6, RZ, 0x5 ;  /* 0x0000000607077211 */ /* 0x000fe400078f28ff */
[----:B------:R-:W-:-:S02]  /*0480*/  SHF.R.S32.HI R4, RZ, 0x5, R3 ;  /* 0x00000005ff047819 */ /* 0x000fc40000011403 */
[----:B------:R-:W-:-:S05]  /*0490*/  SHF.R.S32.HI R7, RZ, 0x5, R7 ;  /* 0x00000005ff077819 */ /* 0x000fca0000011407 */
[C---:B------:R-:W-:Y:S02]  /*04a0*/  IMAD R5, R7.reuse, R5, R4 ;  /* 0x0000000507057224 */ /* 0x040fe400078e0204 */
[----:B------:R-:W-:Y:S01]  /*04b0*/  IMAD R2, R7, R2, RZ ;  /* 0x0000000207027224 */ /* 0x000fe200078e02ff */
[----:B0-----:R-:W-:-:S04]  /*04c0*/  IADD3 R6, P1, PT, R0, UR6, RZ ;  /* 0x0000000600067c10 */ /* 0x001fc8000ff3e0ff */
[----:B------:R-:W-:Y:S02]  /*04d0*/  ISETP.GE.AND P0, PT, R5, R2, PT ;  /* 0x000000020500720c */ /* 0x000fe40003f06270 */
[----:B------:R-:W-:-:S05]  /*04e0*/  LEA.HI.X.SX32 R7, R0, UR7, 0x1, P1 ;  /* 0x0000000700077c11 */ /* 0x000fca00088f0eff */
[----:B-1----:R-:W2:Y:S06]  /*04f0*/  LDG.E.U8.CONSTANT R6, desc[UR4][R6.64] ;  /* 0x0000000406067981 */ /* 0x002eac000c1e9100 */
[----:B------:R-:W0:Y:S01]  /*0500*/  @!P0 LDC.64 R2, c[0x0][0x390] ;  /* 0x0000e400ff028b82 */ /* 0x000e220000000a00 */
[----:B------:R-:W-:Y:S02]  /*0510*/  HFMA2 R8, -RZ, RZ, 1.875, 0 ;  /* 0x3f800000ff087431 */ /* 0x000fe400000001ff */
[----:B0-----:R-:W-:-:S05]  /*0520*/  @!P0 IMAD.WIDE R2, R5, 0x4, R2 ;  /* 0x0000000405028825 */ /* 0x001fca00078e0202 */
[----:B------:R-:W0:Y:S01]  /*0530*/  LDC.64 R4, c[0x0][0x380] ;  /* 0x0000e000ff047b82 */ /* 0x000e220000000a00 */
[----:B------:R-:W3:Y:S01]  /*0540*/  @!P0 LDG.E.CONSTANT R8, desc[UR4][R2.64] ;  /* 0x0000000402088981 */ /* 0x000ee2000c1e9900 */
[----:B0-----:R-:W-:Y:S01]  /*0550*/  IMAD.WIDE R4, R0, 0x2, R4 ;  /* 0x0000000200047825 */ /* 0x001fe200078e0204 */
[----:B--2---:R-:W3:Y:S03]  /*0560*/  I2F.S8 R9, R6 ;  /* 0x0000000600097306 */ /* 0x004ee60000001400 */
[----:B---3--:R-:W-:-:S05]  /*0570*/  FMUL R8, R9, R8 ;  /* 0x0000000809087220 */ /* 0x008fca0000400000 */
[----:B------:R-:W-:-:S05]  /*0580*/  F2FP.BF16.F32.PACK_AB R8, RZ, R8 ;  /* 0x00000008ff08723e */ /* 0x000fca00000010ff */
[----:B------:R-:W-:Y:S01]  /*0590*/  STG.E.U16 desc[UR4][R4.64], R8 ;  /* 0x0000000804007986 */ /* 0x000fe2000c101504 */
[----:B------:R-:W-:Y:S05]  /*05a0*/  EXIT ;  /* 0x000000000000794d */ /* 0x000fea0003800000 */
.L_x_2:
[----:B------:R-:W-:-:S00]  /*05b0*/  BRA `(.L_x_2) ;  /* 0xfffffffc00fc7947 */ /* 0x000fc0000383ffff */
[----:B------:R-:W-:-:S00]  /*05c0*/  NOP ;  /* 0x0000000000007918 */ /* 0x000fc00000000000 */
        /* <DEDUP_REMOVED lines=11> */
.L_x_83:


//--------------------- .text._ZN8deepwell24quantize_to_mxfp8_kernelIfEEvPaPfPKT_iib --------------------------
	.section	.text._ZN8deepwell24quantize_to_mxfp8_kernelIfEEvPaPfPKT_iib,"ax",@progbits
	.align	128
        .global         _ZN8deepwell24quantize_to_mxfp8_kernelIfEEvPaPfPKT_iib
        .type           _ZN8deepwell24quantize_to_mxfp8_kernelIfEEvPaPfPKT_iib,@function
        .size           _ZN8deepwell24quantize_to_mxfp8_kernelIfEEvPaPfPKT_iib,(.L_x_80 - _ZN8deepwell24quantize_to_mxfp8_kernelIfEEvPaPfPKT_iib)
        .other          _ZN8deepwell24quantize_to_mxfp8_kernelIfEEvPaPfPKT_iib,@"STO_CUDA_ENTRY STV_DEFAULT"
_ZN8deepwell24quantize_to_mxfp8_kernelIfEEvPaPfPKT_iib:
.text._ZN8deepwell24quantize_to_mxfp8_kernelIfEEvPaPfPKT_iib:
[----:B------:R-:W-:Y:S08]  /*0000*/  LDC R1, c[0x0][0x37c] ;  /* 0x0000df00ff017b82 */ /* 0x000ff00000000800 */
[----:B------:R-:W0:Y:S01]  /*0010*/  LDC R0, c[0x0][0x39c] ;  /* 0x0000e700ff007b82 */ /* 0x000e220000000800 */
[----:B------:R-:W1:Y:S01]  /*0020*/  S2R R5, SR_CTAID.X ;  /* 0x0000000000057919 */ /* 0x000e620000002500 */
[----:B0-----:R-:W-:-:S05]  /*0030*/  VIADD R2, R0, 0x1f ;  /* 0x0000001f00027836 */ /* 0x001fca0000000000 */
[----:B------:R-:W-:-:S04]  /*0040*/  SHF.R.S32.HI R3, RZ, 0x1f, R2 ;  /* 0x0000001fff037819 */ /* 0x000fc80000011402 */
[----:B------:R-:W-:Y:S02]  /*0050*/  LEA.HI R3, R3, R2, RZ, 0x5 ;  /* 0x0000000203037211 */ /* 0x000fe400078f28ff */
[----:B-1----:R-:W-:Y:S02]  /*0060*/  IABS R10, R5 ;  /* 0x00000005000a7213 */ /* 0x002fe40000000000 */
[----:B------:R-:W-:-:S04]  /*0070*/  SHF.R.S32.HI R6, RZ, 0x5, R3 ;  /* 0x00000005ff067819 */ /* 0x000fc80000011403 */
[-C--:B------:R-:W-:Y:S02]  /*0080*/  IABS R7, R6.reuse ;  /* 0x0000000600077213 */ /* 0x080fe40000000000 */
[----:B------:R-:W-:Y:S02]  /*0090*/  IABS R11, R6 ;  /* 0x00000006000b7213 */ /* 0x000fe40000000000 */
[----:B------:R-:W0:Y:S08]  /*00a0*/  I2F.RP R4, R7 ;  /* 0x0000000700047306 */ /* 0x000e300000209400 */
[----:B0-----:R-:W0:Y:S02]  /*00b0*/  MUFU.RCP R4, R4 ;  /* 0x0000000400047308 */ /* 0x001e240000001000 */
[----:B0-----:R-:W-:-:S02]  /*00c0*/  VIADD R2, R4, 0xffffffe ;  /* 0x0ffffffe04027836 */ /* 0x001fc40000000000 */
[----:B------:R-:W-:-:S04]  /*00d0*/  IMAD.MOV R4, RZ, RZ, -R11 ;  /* 0x000000ffff047224 */ /* 0x000fc800078e0a0b */
[----:B------:R0:W1:Y:S02]  /*00e0*/  F2I.FTZ.U32.TRUNC.NTZ R3, R2 ;  /* 0x0000000200037305 */ /* 0x000064000021f000 */
[----:B0-----:R-:W-:Y:S02]  /*00f0*/  IMAD.MOV.U32 R2, RZ, RZ, RZ ;  /* 0x000000ffff027224 */ /* 0x001fe400078e00ff */
[----:B-1----:R-:W-:-:S04]  /*0100*/  IMAD.MOV R8, RZ, RZ, -R3 ;  /* 0x000000ffff087224 */ /* 0x002fc800078e0a03 */
[----:B------:R-:W-:Y:S02]  /*0110*/  IMAD R9, R8, R7, RZ ;  /* 0x0000000708097224 */ /* 0x000fe400078e02ff */
[----:B------:R-:W-:Y:S02]  /*0120*/  IMAD.MOV.U32 R8, RZ, RZ, R10 ;  /* 0x000000ffff087224 */ /* 0x000fe400078e000a */
[----:B------:R-:W-:-:S06]  /*0130*/  IMAD.HI.U32 R3, R3, R9, R2 ;  /* 0x0000000903037227 */ /* 0x000fcc00078e0002 */
[----:B------:R-:W-:-:S04]  /*0140*/  IMAD.HI.U32 R3, R3, R8, RZ ;  /* 0x0000000803037227 */ /* 0x000fc800078e00ff */
[----:B------:R-:W-:Y:S01]  /*0150*/  IMAD R2, R3, R4, R8 ;  /* 0x0000000403027224 */ /* 0x000fe200078e0208 */
[----:B------:R-:W-:-:S04]  /*0160*/  LOP3.LUT R4, R5, R6, RZ, 0x3c, !PT ;  /* 0x0000000605047212 */ /* 0x000fc800078e3cff */
[----:B------:R-:W-:Y:S02]  /*0170*/  ISETP.GT.U32.AND P2, PT, R7, R2, PT ;  /* 0x000000020700720c */ /* 0x000fe40003f44070 */
[----:B------:R-:W-:-:S11]  /*0180*/  ISETP.GE.AND P1, PT, R4, RZ, PT ;  /* 0x000000ff0400720c */ /* 0x000fd60003f26270 */
[----:B------:R-:W-:Y:S02]  /*0190*/  @!P2 IMAD.IADD R2, R2, 0x1, -R7 ;  /* 0x000000010202a824 */ /* 0x000fe400078e0a07 */
[----:B------:R-:W-:Y:S01]  /*01a0*/  @!P2 VIADD R3, R3, 0x1 ;  /* 0x000000010303a836 */ /* 0x000fe20000000000 */
[----:B------:R-:W-:Y:S02]  /*01b0*/  ISETP.NE.AND P2, PT, R6, RZ, PT ;  /* 0x000000ff0600720c */ /* 0x000fe40003f45270 */
[----:B------:R-:W-:Y:S02]  /*01c0*/  ISETP.GE.U32.AND P0, PT, R2, R7, PT ;  /* 0x000000070200720c */ /* 0x000fe40003f06070 */
[----:B------:R-:W0:Y:S11]  /*01d0*/  LDC R2, c[0x0][0x398] ;  /* 0x0000e600ff027b82 */ /* 0x000e360000000800 */
[----:B------:R-:W-:-:S04]  /*01e0*/  @P0 VIADD R3, R3, 0x1 ;  /* 0x0000000103030836 */ /* 0x000fc80000000000 */
[----:B------:R-:W-:Y:S01]  /*01f0*/  @!P1 IMAD.MOV R3, RZ, RZ, -R3 ;  /* 0x000000ffff039224 */ /* 0x000fe200078e0a03 */
[----:B------:R-:W-:-:S04]  /*0200*/  @!P2 LOP3.LUT R3, RZ, R6, RZ, 0x33, !PT ;  /* 0x00000006ff03a212 */ /* 0x000fc800078e33ff */
[----:B0-----:R-:W-:-:S04]  /*0210*/  ISETP.GE.AND P0, PT, R3, R2, PT ;  /* 0x000000020300720c */ /* 0x001fc80003f06270 */
[----:B------:R-:W-:-:S13]  /*0220*/  ISETP.LT.OR P0, PT, R0, -0x3e, P0 ;  /* 0xffffffc20000780c */ /* 0x000fda0000701670 */
[----:B------:R-:W-:Y:S05]  /*0230*/  @P0 EXIT ;  /* 0x000000000000094d */ /* 0x000fea0003800000 */
[----:B------:R-:W0:Y:S01]  /*0240*/  S2R R4, SR_TID.X ;  /* 0x0000000000047919 */ /* 0x000e220000002100 */
[----:B------:R-:W-:Y:S01]  /*0250*/  IMAD.MOV R2, RZ, RZ, -R3 ;  /* 0x000000ffff027224 */ /* 0x000fe200078e0a03 */
[----:B------:R-:W1:Y:S01]  /*0260*/  LDCU.64 UR8, c[0x0][0x358] ;  /* 0x00006b00ff0877ac */ /* 0x000e620008000a00 */
[----:B------:R-:W-:Y:S02]  /*0270*/  BSSY.RECONVERGENT B0, `(.L_x_3) ;  /* 0x000001e000007945 */ /* 0x000fe40003800200 */
[----:B------:R-:W-:Y:S01]  /*0280*/  IMAD R5, R6, R2, R5 ;  /* 0x0000000206057224 */ /* 0x000fe200078e0205 */
[----:B------:R-:W2:Y:S04]  /*0290*/  LDCU UR6, c[0x0][0x398] ;  /* 0x00007300ff0677ac */ /* 0x000ea80008000800 */
[----:B------:R-:W-:Y:S01]  /*02a0*/  LEA R7, R5, 0x20, 0x5 ;  /* 0x0000002005077811 */ /* 0x000fe200078e28ff */
[----:B------:R-:W3:Y:S03]  /*02b0*/  LDCU.U8 UR5, c[0x0][0x3a0] ;  /* 0x00007400ff0577ac */ /* 0x000ee60008000000 */
[----:B------:R-:W-:-:S05]  /*02c0*/  VIMNMX R0, PT, PT, R7, R0, PT ;  /* 0x0000000007007248 */ /* 0x000fca0003fe0100 */
[----:B------:R-:W-:Y:S02]  /*02d0*/  IMAD R7, R5, -0x20, R0 ;  /* 0xffffffe005077824 */ /* 0x000fe400078e0200 */
[----:B------:R-:W-:-:S03]  /*02e0*/  IMAD.MOV.U32 R0, RZ, RZ, RZ ;  /* 0x000000ffff007224 */ /* 0x000fc600078e00ff */
[----:B0-----:R-:W-:-:S13]  /*02f0*/  ISETP.GE.AND P0, PT, R4, R7, PT ;  /* 0x000000070400720c */ /* 0x001fda0003f06270 */
[----:B-123--:R-:W-:Y:S05]  /*0300*/  @P0 BRA `(.L_x_4) ;  /* 0x0000000000500947 */ /* 0x00efea0003800000 */
[----:B------:R-:W0:Y:S01]  /*0310*/  LDC R13, c[0x0][0x360] ;  /* 0x0000d800ff0d7b82 */ /* 0x000e220000000800 */
[----:B------:R-:W-:Y:S02]  /*0320*/  IMAD.MOV.U32 R0, RZ, RZ, RZ ;  /* 0x000000ffff007224 */ /* 0x000fe400078e00ff */
[----:B------:R-:W-:-:S05]  /*0330*/  IMAD.MOV.U32 R2, RZ, RZ, R4 ;  /* 0x000000ffff027224 */ /* 0x000fca00078e0004 */
[----:B------:R-:W1:Y:S08]  /*0340*/  LDC R15, c[0x0][0x39c] ;  /* 0x0000e700ff0f7b82 */ /* 0x000e700000000800 */
[----:B------:R-:W2:Y:S02]  /*0350*/  LDC.64 R10, c[0x0][0x390] ;  /* 0x0000e400ff0a7b82 */ /* 0x000ea40000000a00 */
.L_x_7:
[--C-:B------:R-:W-:Y:S01]  /*0360*/  IMAD R8, R5, 0x20, R2.reuse ;  /* 0x0000002005087824 */ /* 0x100fe200078e0202 */
[----:B------:R-:W-:Y:S01]  /*0370*/  BSSY.RECONVERGENT B1, `(.L_x_5) ;  /* 0x000000c000017945 */ /* 0x000fe20003800200 */
[----:B0-----:R-:W-:-:S03]  /*0380*/  IMAD.IADD R2, R13, 0x1, R2 ;  /* 0x000000010d027824 */ /* 0x001fc600078e0202 */
[----:B-1----:R-:W-:Y:S02]  /*0390*/  ISETP.GE.AND P0, PT, R8, R15, PT ;  /* 0x0000000f0800720c */ /* 0x002fe40003f06270 */
[----:B------:R-:W-:-:S11]  /*03a0*/  ISETP.GE.AND P1, PT, R2, R7, PT ;  /* 0x000000070200720c */ /* 0x000fd60003f26270 */
[----:B------:R-:W-:Y:S05]  /*03b0*/  @P0 BRA `(.L_x_6) ;  /* 0x00000000001c0947 */ /* 0x000fea0003800000 */
[----:B------:R-:W-:Y:S01]  /*03c0*/  UPRMT UR4, UR5, 0x8880, URZ ;  /* 0x0000888005047896 */ /* 0x000fe200080000ff */
[----:B------:R-:W-:-:S05]  /*03d0*/  IMAD R9, R3, R15, R8 ;  /* 0x0000000f03097224 */ /* 0x000fca00078e0208 */
[----:B------:R-:W-:-:S13]  /*03e0*/  ISETP.NE.AND P0, PT, RZ, UR4, PT ;  /* 0x00000004ff007c0c */ /* 0x000fda000bf05270 */
[----:B------:R-:W-:-:S04]  /*03f0*/  @!P0 IMAD R9, R8, UR6, R3 ;  /* 0x0000000608098c24 */ /* 0x000fc8000f8e0203 */
[----:B--2---:R-:W-:-:S06]  /*0400*/  IMAD.WIDE R8, R9, 0x4, R10 ;  /* 0x0000000409087825 */ /* 0x004fcc00078e020a */
[----:B------:R-:W2:Y:S02]  /*0410*/  LDG.E.CONSTANT R9, desc[UR8][R8.64] ;  /* 0x0000000808097981 */ /* 0x000ea4000c1e9900 */
[----:B--2---:R-:W-:-:S07]  /*0420*/  FMNMX R0, R0, |R9|, !PT ;  /* 0x4000000900007209 */ /* 0x004fce0007800000 */
.L_x_6:
[----:B------:R-:W-:Y:S05]  /*0430*/  BSYNC.RECONVERGENT B1 ;  /* 0x0000000000017941 */ /* 0x000fea0003800200 */
.L_x_5:
[----:B------:R-:W-:Y:S05]  /*0440*/  @!P1 BRA `(.L_x_7) ;  /* 0xfffffffc00c49947 */ /* 0x000fea000383ffff */
.L_x_4:
[----:B------:R-:W-:Y:S05]  /*0450*/  BSYNC.RECONVERGENT B0 ;  /* 0x0000000000007941 */ /* 0x000fea0003800200 */
.L_x_3:
[----:B------:R-:W0:Y:S01]  /*0460*/  SHFL.BFLY PT, R9, R0, 0x10, 0x1f ;  /* 0x0e001f0000097f89 */ /* 0x000e2200000e0000 */
[----:B------:R-:W1:Y:S01]  /*0470*/  LDCU UR6, c[0x0][0x360] ;  /* 0x00006c00ff0677ac */ /* 0x000e620008000800 */
[----:B------:R-:W-:Y:S01]  /*0480*/  ISETP.NE.AND P2, PT, R4, RZ, PT ;  /* 0x000000ff0400720c */ /* 0x000fe20003f45270 */
[----:B-1----:R-:W-:Y:S01]  /*0490*/  UISETP.GE.U32.AND UP0, UPT, UR6, 0x21, UPT ;  /* 0x000000210600788c */ /* 0x002fe2000bf06070 */
[----:B0-----:R-:W-:-:S05]  /*04a0*/  FMNMX R9, R9, R0, !PT ;  /* 0x0000000009097209 */ /* 0x001fca0007800000 */
[----:B------:R-:W0:Y:S02]  /*04b0*/  SHFL.BFLY PT, R2, R9, 0x8, 0x1f ;  /* 0x0d001f0009027f89 */ /* 0x000e2400000e0000 */
[----:B0-----:R-:W-:-:S05]  /*04c0*/  FMNMX R2, R9, R2, !PT ;  /* 0x0000000209027209 */ /* 0x001fca0007800000 */
[----:B--2---:R-:W0:Y:S02]  /*04d0*/  SHFL.BFLY PT, R11, R2, 0x4, 0x1f ;  /* 0x0c801f00020b7f89 */ /* 0x004e2400000e0000 */
[----:B0-----:R-:W-:-:S05]  /*04e0*/  FMNMX R11, R2, R11, !PT ;  /* 0x0000000b020b7209 */ /* 0x001fca0007800000 */
[----:B------:R-:W0:Y:S02]  /*04f0*/  SHFL.BFLY PT, R8, R11, 0x2, 0x1f ;  /* 0x0c401f000b087f89 */ /* 0x000e2400000e0000 */
[----:B0-----:R-:W-:-:S05]  /*0500*/  FMNMX R8, R11, R8, !PT ;  /* 0x000000080b087209 */ /* 0x001fca0007800000 */
[----:B------:R-:W0:Y:S02]  /*0510*/  SHFL.BFLY PT, R13, R8, 0x1, 0x1f ;  /* 0x0c201f00080d7f89 */ /* 0x000e2400000e0000 */
[----:B0-----:R-:W-:Y:S01]  /*0520*/  FMNMX R13, R8, R13, !PT ;  /* 0x0000000d080d7209 */ /* 0x001fe20007800000 */
[----:B------:R-:W-:Y:S06]  /*0530*/  BRA.U !UP0, `(.L_x_8) ;  /* 0x0000000108647547 */ /* 0x000fec000b800000 */
[----:B------:R-:W-:Y:S01]  /*0540*/  LOP3.LUT P0, RZ, R4, 0x1f, RZ, 0xc0, !PT ;  /* 0x0000001f04ff7812 */ /* 0x000fe2000780c0ff */
[----:B------:R-:W-:-:S06]  /*0550*/  USHF.R.U32.HI UR4, URZ, 0x5, UR6 ;  /* 0x00000005ff047899 */ /* 0x000fcc0008011606 */
[----:B------:R-:W-:-:S06]  /*0560*/  ISETP.GE.U32.AND P1, PT, R4, UR4, PT ;  /* 0x0000000404007c0c */ /* 0x000fcc000bf26070 */
[----:B------:R-:W0:Y:S01]  /*0570*/  @!P0 S2R R9, SR_CgaCtaId ;  /* 0x0000000000098919 */ /* 0x000e220000008800 */
[----:B------:R-:W-:-:S06]  /*0580*/  @!P0 MOV R0, 0x400 ;  /* 0x0000040000008802 */ /* 0x000fcc0000000f00 */
[----:B------:R-:W1:Y:S01]  /*0590*/  @!P1 S2R R11, SR_CgaCtaId ;  /* 0x00000000000b9919 */ /* 0x000e620000008800 */
[----:B------:R-:W-:Y:S02]  /*05a0*/  @!P1 MOV R2, 0x400 ;  /* 0x0000040000029802 */ /* 0x000fe40000000f00 */
[----:B0-----:R-:W-:-:S04]  /*05b0*/  @!P0 LEA R9, R9, R0, 0x18 ;  /* 0x0000000009098211 */ /* 0x001fc800078ec0ff */
[C---:B------:R-:W-:Y:S02]  /*05c0*/  @!P0 LEA.HI R0, R4.reuse, R9, RZ, 0x1d ;  /* 0x0000000904008211 */ /* 0x040fe400078fe8ff */
[----:B-1----:R-:W-:Y:S01]  /*05d0*/  @!P1 LEA R11, R11, R2, 0x18 ;  /* 0x000000020b0b9211 */ /* 0x002fe200078ec0ff */
[----:B------:R-:W-:Y:S02]  /*05e0*/  IMAD.MOV.U32 R2, RZ, RZ, RZ ;  /* 0x000000ffff027224 */ /* 0x000fe400078e00ff */
[----:B------:R-:W-:Y:S02]  /*05f0*/  @!P0 STS [R0], R13 ;  /* 0x0000000d00008388 */ /* 0x000fe40000000800 */
[----:B------:R-:W-:Y:S01]  /*0600*/  @!P1 IMAD R8, R4, 0x4, R11 ;  /* 0x0000000404089824 */ /* 0x000fe200078e020b */
[----:B------:R-:W-:Y:S06]  /*0610*/  BAR.SYNC.DEFER_BLOCKING 0x0 ;  /* 0x0000000000007b1d */ /* 0x000fec0000010000 */
[----:B------:R-:W0:Y:S04]  /*0620*/  @!P1 LDS R2, [R8] ;  /* 0x0000000008029984 */ /* 0x000e280000000800 */
[----:B0-----:R-:W0:Y:S02]  /*0630*/  SHFL.BFLY PT, R9, R2, 0x10, 0x1f ;  /* 0x0e001f0002097f89 */ /* 0x001e2400000e0000 */
[----:B0-----:R-:W-:-:S05]  /*0640*/  FMNMX R9, R9, R2, !PT ;  /* 0x0000000209097209 */ /* 0x001fca0007800000 */
[----:B------:R-:W0:Y:S02]  /*0650*/  SHFL.BFLY PT, R10, R9, 0x8, 0x1f ;  /* 0x0d001f00090a7f89 */ /* 0x000e2400000e0000 */
[----:B0-----:R-:W-:-:S05]  /*0660*/  FMNMX R10, R9, R10, !PT ;  /* 0x0000000a090a7209 */ /* 0x001fca0007800000 */
[----:B------:R-:W0:Y:S02]  /*0670*/  SHFL.BFLY PT, R11, R10, 0x4, 0x1f ;  /* 0x0c801f000a0b7f89 */ /* 0x000e2400000e0000 */
[----:B0-----:R-:W-:-:S05]  /*0680*/  FMNMX R11, R10, R11, !PT ;  /* 0x0000000b0a0b7209 */ /* 0x001fca0007800000 */
[----:B------:R-:W0:Y:S02]  /*0690*/  SHFL.BFLY PT, R12, R11, 0x2, 0x1f ;  /* 0x0c401f000b0c7f89 */ /* 0x000e2400000e0000 */
[----:B0-----:R-:W-:-:S05]  /*06a0*/  FMNMX R12, R11, R12, !PT ;  /* 0x0000000c0b0c7209 */ /* 0x001fca0007800000 */
[----:B------:R-:W0:Y:S02]  /*06b0*/  SHFL.BFLY PT, R13, R12, 0x1, 0x1f ;  /* 0x0c201f000c0d7f89 */ /* 0x000e2400000e0000 */
[----:B0-----:R-:W-:-:S07]  /*06c0*/  FMNMX R13, R12, R13, !PT ;  /* 0x0000000d0c0d7209 */ /* 0x001fce0007800000 */
.L_x_8:
[----:B------:R-:W-:Y:S04]  /*06d0*/  BSSY.RECONVERGENT B1, `(.L_x_9) ;  /* 0x000006b000017945 */ /* 0x000fe80003800200 */
[----:B------:R-:W-:Y:S05]  /*06e0*/  @P2 BRA `(.L_x_10) ;  /* 0x0000000400a42947 */ /* 0x000fea0003800000 */
[----:B------:R-:W-:Y:S01]  /*06f0*/  FSETP.GT.AND P0, PT, R13, RZ, PT ;  /* 0x000000ff0d00720b */ /* 0x000fe20003f04000 */
[----:B------:R-:W-:-:S12]  /*0700*/  BSSY.RECONVERGENT B0, `(.L_x_11) ;  /* 0x000005c000007945 */ /* 0x000fd80003800200 */
[----:B------:R-:W-:Y:S05]  /*0710*/  @!P0 BRA `(.L_x_12) ;  /* 0x00000004004c8947 */ /* 0x000fea0003800000 */
[----:B------:R-:W-:Y:S01]  /*0720*/  IMAD.MOV.U32 R9, RZ, RZ, 0x3b124925 ;  /* 0x3b124925ff097424 */ /* 0x000fe200078e00ff */
[----:B------:R-:W0:Y:S01]  /*0730*/  FCHK P0, R13, 448 ;  /* 0x43e000000d007902 */ /* 0x000e220000000000 */
[----:B------:R-:W-:Y:S01]  /*0740*/  IMAD.MOV.U32 R0, RZ, RZ, 0x43e00000 ;  /* 0x43e00000ff007424 */ /* 0x000fe200078e00ff */
[----:B------:R-:W-:Y:S03]  /*0750*/  BSSY.RECONVERGENT B3, `(.L_x_13) ;  /* 0x000000b000037945 */ /* 0x000fe60003800200 */
[----:B------:R-:W-:-:S04]  /*0760*/  FFMA R0, R9, -R0, 1 ;  /* 0x3f80000009007423 */ /* 0x000fc80000000800 */
[----:B------:R-:W-:-:S04]  /*0770*/  FFMA R0, R0, R9, 0.0022321429569274187088 ;  /* 0x3b12492500007423 */ /* 0x000fc80000000009 */
[----:B------:R-:W-:-:S04]  /*0780*/  FFMA R2, R0, R13, RZ ;  /* 0x0000000d00027223 */ /* 0x000fc800000000ff */
[----:B------:R-:W-:-:S04]  /*0790*/  FFMA R9, R2, -448, R13 ;  /* 0xc3e0000002097823 */ /* 0x000fc8000000000d */
[----:B------:R-:W-:Y:S01]  /*07a0*/  FFMA R2, R0, R9, R2 ;  /* 0x0000000900027223 */ /* 0x000fe20000000002 */
[----:B0-----:R-:W-:Y:S06]  /*07b0*/  @!P0 BRA `(.L_x_14) ;  /* 0x0000000000108947 */ /* 0x001fec0003800000 */
[----:B------:R-:W-:Y:S02]  /*07c0*/  MOV R0, R13 ;  /* 0x0000000d00007202 */ /* 0x000fe40000000f00 */
[----:B------:R-:W-:-:S07]  /*07d0*/  MOV R2, 0x7f0 ;  /* 0x000007f000027802 */ /* 0x000fce0000000f00 */
[----:B------:R-:W-:Y:S05]  /*07e0*/  CALL.REL.NOINC `($__internal_1_$__cuda_sm3x_div_rn_noftz_f32_slowpath) ;  /* 0x0000000800c87944 */ /* 0x000fea0003c00000 */
[----:B------:R-:W-:-:S07]  /*07f0*/  IMAD.MOV.U32 R2, RZ, RZ, R0 ;  /* 0x000000ffff027224 */ /* 0x000fce00078e0000 */
.L_x_14:
[----:B------:R-:W-:Y:S05]  /*0800*/  BSYNC.RECONVERGENT B3 ;  /* 0x0000000000037941 */ /* 0x000fea0003800200 */
.L_x_13:
[----:B------:R-:W-:Y:S01]  /*0810*/  FSETP.GT.AND P0, PT, R2, RZ, PT ;  /* 0x000000ff0200720b */ /* 0x000fe20003f04000 */
[----:B------:R-:W-:Y:S01]  /*0820*/  BSSY.RECONVERGENT B2, `(.L_x_15) ;  /* 0x0000030000027945 */ /* 0x000fe20003800200 */
[----:B------:R-:W-:-:S11]  /*0830*/  IMAD.MOV.U32 R0, RZ, RZ, 0x3f800000 ;  /* 0x3f800000ff007424 */ /* 0x000fd600078e00ff */
[----:B------:R-:W-:Y:S05]  /*0840*/  @!P0 BRA `(.L_x_16) ;  /* 0x0000000000b48947 */ /* 0x000fea0003800000 */
[----:B------:R-:W-:Y:S01]  /*0850*/  FSETP.GEU.AND P0, PT, R2, 1.175494350822287508e-38, PT ;  /* 0x008000000200780b */ /* 0x000fe20003f0e000 */
[----:B------:R-:W-:-:S12]  /*0860*/  IMAD.MOV.U32 R11, RZ, RZ, 0x3dc6b27f ;  /* 0x3dc6b27fff0b7424 */ /* 0x000fd800078e00ff */
[----:B------:R-:W-:-:S04]  /*0870*/  @!P0 FMUL R2, R2, 8388608 ;  /* 0x4b00000002028820 */ /* 0x000fc80000400000 */
[----:B------:R-:W-:-:S05]  /*0880*/  VIADD R0, R2, 0xc0cafb0d ;  /* 0xc0cafb0d02007836 */ /* 0x000fca0000000000 */
[----:B------:R-:W-:-:S05]  /*0890*/  LOP3.LUT R9, R0, 0xff800000, RZ, 0xc0, !PT ;  /* 0xff80000000097812 */ /* 0x000fca00078ec0ff */
[----:B------:R-:W-:Y:S01]  /*08a0*/  IMAD.IADD R0, R2, 0x1, -R9 ;  /* 0x0000000102007824 */ /* 0x000fe200078e0a09 */
[----:B------:R-:W-:-:S03]  /*08b0*/  I2FP.F32.S32 R9, R9 ;  /* 0x0000000900097245 */ /* 0x000fc60000201400 */
[----:B------:R-:W-:Y:S01]  /*08c0*/  FADD R8, R0, -1 ;  /* 0xbf80000000087421 */ /* 0x000fe20000000000 */
[----:B------:R-:W-:Y:S02]  /*08d0*/  FSEL R0, RZ, -23, P0 ;  /* 0xc1b80000ff007808 */ /* 0x000fe40000000000 */
[----:B------:R-:W-:Y:S01]  /*08e0*/  ISETP.GT.U32.AND P0, PT, R2, 0x7f7fffff, PT ;  /* 0x7f7fffff0200780c */ /* 0x000fe20003f04070 */
[C---:B------:R-:W-:Y:S02]  /*08f0*/  FFMA R11, R8.reuse, R11, -0.16845393180847167969 ;  /* 0xbe2c7f30080b7423 */ /* 0x040fe4000000000b */
[----:B------:R-:W-:Y:S01]  /*0900*/  FFMA R0, R9, 1.1920928955078125e-07, R0 ;  /* 0x3400000009007823 */ /* 0x000fe20000000000 */
[----:B------:R-:W-:Y:S02]  /*0910*/  IMAD.MOV.U32 R9, RZ, RZ, 0x7f800000 ;  /* 0x7f800000ff097424 */ /* 0x000fe400078e00ff */
[----:B------:R-:W-:-:S04]  /*0920*/  FFMA R11, R8, R11, 0.1716887056827545166 ;  /* 0x3e2fcf2a080b7423 */ /* 0x000fc8000000000b */
[----:B------:R-:W-:-:S04]  /*0930*/  FFMA R11, R8, R11, -0.17900948226451873779 ;  /* 0xbe374e43080b7423 */ /* 0x000fc8000000000b */
[----:B------:R-:W-:-:S04]  /*0940*/  FFMA R11, R8, R11, 0.20512372255325317383 ;  /* 0x3e520bf4080b7423 */ /* 0x000fc8000000000b */
[----:B------:R-:W-:-:S04]  /*0950*/  FFMA R11, R8, R11, -0.24046532809734344482 ;  /* 0xbe763c8b080b7423 */ /* 0x000fc8000000000b */
[----:B------:R-:W-:-:S04]  /*0960*/  FFMA R11, R8, R11, 0.28857114911079406738 ;  /* 0x3e93bf99080b7423 */ /* 0x000fc8000000000b */
[----:B------:R-:W-:-:S04]  /*0970*/  FFMA R11, R8, R11, -0.36067417263984680176 ;  /* 0xbeb8aa49080b7423 */ /* 0x000fc8000000000b */
[----:B------:R-:W-:-:S04]  /*0980*/  FFMA R11, R8, R11, 0.48089820146560668945 ;  /* 0x3ef6384a080b7423 */ /* 0x000fc8000000000b */
[----:B------:R-:W-:-:S04]  /*0990*/  FFMA R11, R8, R11, -0.72134751081466674805 ;  /* 0xbf38aa3b080b7423 */ /* 0x000fc8000000000b */
[----:B------:R-:W-:-:S04]  /*09a0*/  FMUL R11, R8, R11 ;  /* 0x0000000b080b7220 */ /* 0x000fc80000400000 */
[----:B------:R-:W-:-:S04]  /*09b0*/  FMUL R11, R8, R11 ;  /* 0x0000000b080b7220 */ /* 0x000fc80000400000 */
[----:B------:R-:W-:-:S04]  /*09c0*/  FFMA R11, R8, 1.4426950216293334961, R11 ;  /* 0x3fb8aa3b080b7823 */ /* 0x000fc8000000000b */
[----:B------:R-:W-:Y:S01]  /*09d0*/  FADD R0, R0, R11 ;  /* 0x0000000b00007221 */ /* 0x000fe20000000000 */
[C---:B------:R-:W-:Y:S01]  /*09e0*/  @P0 FFMA R0, R2.reuse, R9, +INF ;  /* 0x7f80000002000423 */ /* 0x040fe20000000009 */
[----:B------:R-:W-:-:S05]  /*09f0*/  FSETP.NEU.AND P0, PT, R2, RZ, PT ;  /* 0x000000ff0200720b */ /* 0x000fca0003f0d000 */
[----:B------:R-:W0:Y:S02]  /*0a00*/  FRND.CEIL R0, R0 ;  /* 0x0000000000007307 */ /* 0x000e240000209000 */
[----:B0-----:R-:W-:-:S06]  /*0a10*/  FSEL R2, R0, -INF , P0 ;  /* 0xff80000000027808 */ /* 0x001fcc0000000000 */
[----:B------:R-:W0:Y:S02]  /*0a20*/  F2I.TRUNC.NTZ R2, R2 ;  /* 0x0000000200027305 */ /* 0x000e24000020f100 */
[----:B0-----:R-:W-:-:S04]  /*0a30*/  VIMNMX R8, PT, PT, R2, 0x116, PT ;  /* 0x0000011602087848 */ /* 0x001fc80003fe0100 */
[----:B------:R-:W-:-:S04]  /*0a40*/  VIMNMX R8, PT, PT, R8, -0x116, !PT ;  /* 0xfffffeea08087848 */ /* 0x000fc80007fe0100 */
[----:B------:R-:W-:Y:S01]  /*0a50*/  IABS R10, R8 ;  /* 0x00000008000a7213 */ /* 0x000fe20000000000 */
[----:B------:R-:W-:-:S03]  /*0a60*/  VIADD R9, R8, 0x1fc ;  /* 0x000001fc08097836 */ /* 0x000fc60000000000 */
[----:B------:R-:W-:Y:S02]  /*0a70*/  ISETP.GE.U32.AND P0, PT, R10, 0x65, PT ;  /* 0x000000650a00780c */ /* 0x000fe40003f06070 */
[----:B------:R-:W-:-:S05]  /*0a80*/  SHF.R.U32.HI R10, RZ, 0x2, R9 ;  /* 0x00000002ff0a7819 */ /* 0x000fca0000011609 */
[C---:B------:R-:W-:Y:S02]  /*0a90*/  IMAD R9, R10.reuse, 0x1fd, R9 ;  /* 0x000001fd0a097824 */ /* 0x040fe400078e0209 */
[----:B------:R-:W-:-:S04]  /*0aa0*/  IMAD.SHL.U32 R10, R10, 0x800000, RZ ;  /* 0x008000000a0a7824 */ /* 0x000fc800078e00ff */
[----:B------:R-:W-:Y:S01]  /*0ab0*/  @!P0 VIADD R9, R8, 0x7f ;  /* 0x0000007f08098836 */ /* 0x000fe20000000000 */
[----:B------:R-:W-:-:S03]  /*0ac0*/  SEL R10, R10, 0x3f800000, P0 ;  /* 0x3f8000000a0a7807 */ /* 0x000fc60000000000 */
[----:B------:R-:W-:-:S04]  /*0ad0*/  IMAD.SHL.U32 R9, R9, 0x800000, RZ ;  /* 0x0080000009097824 */ /* 0x000fc800078e00ff */
[----:B------:R-:W-:-:S04]  /*0ae0*/  FMUL R9, R9, 1 ;  /* 0x3f80000009097820 */ /* 0x000fc80000400000 */
[----:B------:R-:W-:-:S04]  /*0af0*/  FMUL R9, R10, R9 ;  /* 0x000000090a097220 */ /* 0x000fc80000400000 */
[----:B------:R-:W-:-:S04]  /*0b00*/  FMUL R9, R10, R9 ;  /* 0x000000090a097220 */ /* 0x000fc80000400000 */
[----:B------:R-:W-:-:S07]  /*0b10*/  FMUL R0, R10, R9 ;  /* 0x000000090a007220 */ /* 0x000fce0000400000 */
.L_x_16:
[----:B------:R-:W-:Y:S05]  /*0b20*/  BSYNC.RECONVERGENT B2 ;  /* 0x0000000000027941 */ /* 0x000fea0003800200 */
.L_x_15:
[----:B------:R-:W0:Y:S01]  /*0b30*/  S2UR UR5, SR_CgaCtaId ;  /* 0x00000000000579c3 */ /* 0x000e220000008800 */
[----:B------:R-:W-:Y:S01]  /*0b40*/  VIADD R2, R0, 0x1800000 ;  /* 0x0180000000027836 */ /* 0x000fe20000000000 */
[----:B------:R-:W-:Y:S01]  /*0b50*/  UMOV UR4, 0x400 ;  /* 0x0000040000047882 */ /* 0x000fe20000000000 */
[----:B------:R-:W-:Y:S03]  /*0b60*/  BSSY.RECONVERGENT B2, `(.L_x_17) ;  /* 0x000000d000027945 */ /* 0x000fe60003800200 */
[----:B------:R-:W-:-:S04]  /*0b70*/  LOP3.LUT R2, R2, 0x7f800000, RZ, 0xc0, !PT ;  /* 0x7f80000002027812 */ /* 0x000fc800078ec0ff */
[----:B------:R-:W-:Y:S01]  /*0b80*/  ISETP.GT.U32.AND P0, PT, R2, 0x1ffffff, PT ;  /* 0x01ffffff0200780c */ /* 0x000fe20003f04070 */
[----:B0-----:R-:W-:-:S09]  /*0b90*/  ULEA UR4, UR5, UR4, 0x18 ;  /* 0x0000000405047291 */ /* 0x001fd2000f8ec0ff */
[----:B------:R0:W-:Y:S03]  /*0ba0*/  STS [UR4+0x80], R0 ;  /* 0x00008000ff007988 */ /* 0x0001e60008000804 */
[----:B------:R-:W-:Y:S05]  /*0bb0*/  @P0 BRA `(.L_x_18) ;  /* 0x00000000000c0947 */ /* 0x000fea0003800000 */
[----:B------:R-:W-:-:S07]  /*0bc0*/  MOV R8, 0xbe0 ;  /* 0x00000be000087802 */ /* 0x000fce0000000f00 */
[----:B0-----:R-:W-:Y:S05]  /*0bd0*/  CALL.REL.NOINC `($__internal_0_$__cuda_sm20_rcp_rn_f32_slowpath) ;  /* 0x0000000000f87944 */ /* 0x001fea0003c00000 */
[----:B------:R-:W-:Y:S05]  /*0be0*/  BRA `(.L_x_19) ;  /* 0x0000000000107947 */ /* 0x000fea0003800000 */
.L_x_18:
[----:B------:R-:W1:Y:S02]  /*0bf0*/  MUFU.RCP R9, R0 ;  /* 0x0000000000097308 */ /* 0x000e640000001000 */
[----:B-1----:R-:W-:-:S04]  /*0c00*/  FFMA R2, R0, R9, -1 ;  /* 0xbf80000000027423 */ /* 0x002fc80000000009 */
[----:B------:R-:W-:-:S04]  /*0c10*/  FADD.FTZ R2, -R2, -RZ ;  /* 0x800000ff02027221 */ /* 0x000fc80000010100 */
[----:B------:R-:W-:-:S07]  /*0c20*/  FFMA R2, R9, R2, R9 ;  /* 0x0000000209027223 */ /* 0x000fce0000000009 */
.L_x_19:
[----:B------:R-:W-:Y:S05]  /*0c30*/  BSYNC.RECONVERGENT B2 ;  /* 0x0000000000027941 */ /* 0x000fea0003800200 */
.L_x_17:
[----:B------:R-:W-:Y:S05]  /*0c40*/  BRA `(.L_x_20) ;  /* 0x00000000001c7947 */ /* 0x000fea0003800000 */
.L_x_12:
[----:B------:R-:W0:Y:S01]  /*0c50*/  S2UR UR5, SR_CgaCtaId ;  /* 0x00000000000579c3 */ /* 0x000e220000008800 */
[----:B------:R-:W-:Y:S01]  /*0c60*/  UMOV UR4, 0x400 ;  /* 0x0000040000047882 */ /* 0x000fe20000000000 */
[----:B------:R-:W-:Y:S02]  /*0c70*/  IMAD.MOV.U32 R8, RZ, RZ, 0x3f800000 ;  /* 0x3f800000ff087424 */ /* 0x000fe400078e00ff */
[----:B------:R-:W-:Y:S02]  /*0c80*/  IMAD.MOV.U32 R0, RZ, RZ, 0x3f800000 ;  /* 0x3f800000ff007424 */ /* 0x000fe400078e00ff */
[----:B------:R-:W-:Y:S01]  /*0c90*/  IMAD.MOV.U32 R2, RZ, RZ, 0x3f800000 ;  /* 0x3f800000ff027424 */ /* 0x000fe200078e00ff */
[----:B0-----:R-:W-:-:S09]  /*0ca0*/  ULEA UR4, UR5, UR4, 0x18 ;  /* 0x0000000405047291 */ /* 0x001fd2000f8ec0ff */
[----:B------:R0:W-:Y:S03]  /*0cb0*/  STS [UR4+0x80], R8 ;  /* 0x00008008ff007988 */ /* 0x0001e60008000804 */
.L_x_20:
[----:B------:R-:W-:Y:S05]  /*0cc0*/  BSYNC.RECONVERGENT B0 ;  /* 0x0000000000007941 */ /* 0x000fea0003800200 */
.L_x_11:
[----:B------:R-:W1:Y:S01]  /*0cd0*/  LDC R9, c[0x0][0x398] ;  /* 0x0000e600ff097b82 */ /* 0x000e620000000800 */
[----:B------:R-:W-:Y:S01]  /*0ce0*/  IMAD R11, R6, R3, R5 ;  /* 0x00000003060b7224 */ /* 0x000fe200078e0205 */
[----:B------:R-:W-:-:S06]  /*0cf0*/  UMOV UR4, 0x400 ;  /* 0x0000040000047882 */ /* 0x000fcc0000000000 */
[----:B------:R-:W2:Y:S01]  /*0d00*/  S2UR UR5, SR_CgaCtaId ;  /* 0x00000000000579c3 */ /* 0x000ea20000008800 */
[----:B-1----:R-:W-:-:S05]  /*0d10*/  IMAD R6, R6, R9, RZ ;  /* 0x0000000906067224 */ /* 0x002fca00078e02ff */
[----:B------:R-:W-:Y:S01]  /*0d20*/  ISETP.GE.AND P0, PT, R11, R6, PT ;  /* 0x000000060b00720c */ /* 0x000fe20003f06270 */
[----:B--2---:R-:W-:-:S09]  /*0d30*/  ULEA UR4, UR5, UR4, 0x18 ;  /* 0x0000000405047291 */ /* 0x004fd2000f8ec0ff */
[----:B------:R1:W-:Y:S03]  /*0d40*/  STS [UR4+0x84], R2 ;  /* 0x00008402ff007988 */ /* 0x0003e60008000804 */
[----:B0-----:R-:W0:Y:S02]  /*0d50*/  @!P0 LDC.64 R8, c[0x0][0x388] ;  /* 0x0000e200ff088b82 */ /* 0x001e240000000a00 */
[----:B0-----:R-:W-:-:S05]  /*0d60*/  @!P0 IMAD.WIDE R8, R11, 0x4, R8 ;  /* 0x000000040b088825 */ /* 0x001fca00078e0208 */
[----:B------:R1:W-:Y:S02]  /*0d70*/  @!P0 STG.E desc[UR8][R8.64], R0 ;  /* 0x0000000008008986 */ /* 0x0003e4000c101908 */
.L_x_10:
[----:B------:R-:W-:Y:S05]  /*0d80*/  BSYNC.RECONVERGENT B1 ;  /* 0x0000000000017941 */ /* 0x000fea0003800200 */
.L_x_9:
[----:B------:R-:W-:Y:S01]  /*0d90*/  BAR.SYNC.DEFER_BLOCKING 0x0 ;  /* 0x0000000000007b1d */ /* 0x000fe20000010000 */
[----:B------:R-:W-:-:S13]  /*0da0*/  ISETP.GE.AND P0, PT, R4, R7, PT ;  /* 0x000000070400720c */ /* 0x000fda0003f06270 */
[----:B------:R-:W-:Y:S05]  /*0db0*/  @P0 EXIT ;  /* 0x000000000000094d */ /* 0x000fea0003800000 */
[----:B------:R-:W0:Y:S01]  /*0dc0*/  S2UR UR5, SR_CgaCtaId ;  /* 0x00000000000579c3 */ /* 0x000e220000008800 */
[----:B------:R-:W-:Y:S01]  /*0dd0*/  UMOV UR4, 0x400 ;  /* 0x0000040000047882 */ /* 0x000fe20000000000 */
[----:B------:R-:W2:Y:S01]  /*0de0*/  LDCU UR12, c[0x0][0x398] ;  /* 0x00007300ff0c77ac */ /* 0x000ea20008000800 */
[----:B------:R-:W3:Y:S05]  /*0df0*/  LDCU.U8 UR7, c[0x0][0x3a0] ;  /* 0x00007400ff0777ac */ /* 0x000eea0008000000 */
[----:B-1----:R-:W1:Y:S01]  /*0e00*/  LDC.64 R8, c[0x0][0x390] ;  /* 0x0000e400ff087b82 */ /* 0x002e620000000a00 */
[----:B------:R-:W4:Y:S01]  /*0e10*/  LDCU.64 UR10, c[0x0][0x380] ;  /* 0x00007000ff0a77ac */ /* 0x000f220008000a00 */
[----:B0-----:R-:W-:Y:S01]  /*0e20*/  ULEA UR4, UR5, UR4, 0x18 ;  /* 0x0000000405047291 */ /* 0x001fe2000f8ec0ff */
[----:B------:R-:W0:Y:S08]  /*0e30*/  LDCU UR5, c[0x0][0x39c] ;  /* 0x00007380ff0577ac */ /* 0x000e300008000800 */
[----:B--234-:R-:W0:Y:S03]  /*0e40*/  LDS R0, [UR4+0x84] ;  /* 0x00008404ff007984 */ /* 0x01ce260008000800 */
.L_x_23:
[----:B------:R-:W-:Y:S01]  /*0e50*/  LEA R2, R5, R4, 0x5 ;  /* 0x0000000405027211 */ /* 0x000fe200078e28ff */
[----:B------:R-:W-:Y:S01]  /*0e60*/  VIADD R4, R4, UR6 ;  /* 0x0000000604047c36 */ /* 0x000fe20008000000 */
[----:B------:R-:W-:Y:S02]  /*0e70*/  BSSY.RECONVERGENT B0, `(.L_x_21) ;  /* 0x0000012000007945 */ /* 0x000fe40003800200 */
[----:B0-----:R-:W-:Y:S02]  /*0e80*/  ISETP.GE.AND P1, PT, R2, UR5, PT ;  /* 0x0000000502007c0c */ /* 0x001fe4000bf26270 */
[----:B------:R-:W-:-:S11]  /*0e90*/  ISETP.GE.AND P0, PT, R4, R7, PT ;  /* 0x000000070400720c */ /* 0x000fd60003f06270 */
[----:B------:R-:W-:Y:S05]  /*0ea0*/  @P1 BRA `(.L_x_22) ;  /* 0x0000000000381947 */ /* 0x000fea0003800000 */
[----:B------:R-:W-:Y:S01]  /*0eb0*/  UPRMT UR4, UR7, 0x8880, URZ ;  /* 0x0000888007047896 */ /* 0x000fe200080000ff */
[----:B------:R-:W-:-:S05]  /*0ec0*/  IMAD R13, R3, UR5, R2 ;  /* 0x00000005030d7c24 */ /* 0x000fca000f8e0202 */
[----:B------:R-:W-:-:S13]  /*0ed0*/  ISETP.NE.AND P1, PT, RZ, UR4, PT ;  /* 0x00000004ff007c0c */ /* 0x000fda000bf25270 */
[----:B------:R-:W-:-:S04]  /*0ee0*/  @!P1 IMAD R13, R2, UR12, R3 ;  /* 0x0000000c020d9c24 */ /* 0x000fc8000f8e0203 */
[----:B-1----:R-:W-:-:S06]  /*0ef0*/  IMAD.WIDE R10, R13, 0x4, R8 ;  /* 0x000000040d0a7825 */ /* 0x002fcc00078e0208 */
[----:B------:R-:W2:Y:S01]  /*0f00*/  LDG.E.CONSTANT R11, desc[UR8][R10.64] ;  /* 0x000000080a0b7981 */ /* 0x000ea2000c1e9900 */
[----:B------:R-:W-:Y:S02]  /*0f10*/  SHF.R.S32.HI R6, RZ, 0x1f, R13 ;  /* 0x0000001fff067819 */ /* 0x000fe4000001140d */
[----:B------:R-:W-:-:S04]  /*0f20*/  IADD3 R12, P1, PT, R13, UR10, RZ ;  /* 0x0000000a0d0c7c10 */ /* 0x000fc8000ff3e0ff */
[----:B------:R-:W-:Y:S01]  /*0f30*/  IADD3.X R13, PT, PT, R6, UR11, RZ, P1, !PT ;  /* 0x0000000b060d7c10 */ /* 0x000fe20008ffe4ff */
[----:B--2---:R-:W-:-:S05]  /*0f40*/  FMUL R2, R0, R11 ;  /* 0x0000000b00027220 */ /* 0x004fca0000400000 */
[----:B------:R-:W-:-:S04]  /*0f50*/  FMNMX R2, R2, -448, !PT ;  /* 0xc3e0000002027809 */ /* 0x000fc80007800000 */
[----:B------:R-:W-:-:S04]  /*0f60*/  FMNMX R2, R2, 448, PT ;  /* 0x43e0000002027809 */ /* 0x000fc80003800000 */
[----:B------:R-:W0:Y:S02]  /*0f70*/  F2I.TRUNC.NTZ R15, R2 ;  /* 0x00000002000f7305 */ /* 0x000e24000020f100 */
[----:B0-----:R0:W-:Y:S02]  /*0f80*/  STG.E.U8 desc[UR8][R12.64], R15 ;  /* 0x0000000f0c007986 */ /* 0x0011e4000c101108 */
.L_x_22:
[----:B------:R-:W-:Y:S05]  /*0f90*/  BSYNC.RECONVERGENT B0 ;  /* 0x0000000000007941 */ /* 0x000fea0003800200 */
.L_x_21:
[----:B------:R-:W-:Y:S05]  /*0fa0*/  @!P0 BRA `(.L_x_23) ;  /* 0xfffffffc00a88947 */ /* 0x000fea000383ffff */
[----:B------:R-:W-:Y:S05]  /*0fb0*/  EXIT ;  /* 0x000000000000794d */ /* 0x000fea0003800000 */
        .weak           $__internal_0_$__cuda_sm20_rcp_rn_f32_slowpath
        .type           $__internal_0_$__cuda_sm20_rcp_rn_f32_slowpath,@function
        .size           $__internal_0_$__cuda_sm20_rcp_rn_f32_slowpath,($__internal_1_$__cuda_sm3x_div_rn_noftz_f32_slowpath - $__internal_0_$__cuda_sm20_rcp_rn_f32_slowpath)
$__internal_0_$__cuda_sm20_rcp_rn_f32_slowpath:
[----:B------:R-:W-:Y:S01]  /*0fc0*/  IMAD.SHL.U32 R2, R0, 0x2, RZ ;  /* 0x0000000200027824 */ /* 0x000fe200078e00ff */
[----:B------:R-:W-:Y:S04]  /*0fd0*/  BSSY.RECONVERGENT B3, `(.L_x_24) ;  /* 0x0000030000037945 */ /* 0x000fe80003800200 */
[----:B------:R-:W-:-:S04]  /*0fe0*/  SHF.R.U32.HI R13, RZ, 0x18, R2 ;  /* 0x00000018ff0d7819 */ /* 0x000fc80000011602 */
[----:B------:R-:W-:-:S13]  /*0ff0*/  ISETP.NE.U32.AND P0, PT, R13, RZ, PT ;  /* 0x000000ff0d00720c */ /* 0x000fda0003f05070 */
[----:B------:R-:W-:Y:S05]  /*1000*/  @P0 BRA `(.L_x_25) ;  /* 0x0000000000280947 */ /* 0x000fea0003800000 */
[----:B------:R-:W-:-:S05]  /*1010*/  IMAD.SHL.U32 R2, R0, 0x2, RZ ;  /* 0x0000000200027824 */ /* 0x000fca00078e00ff */
[----:B------:R-:W-:-:S13]  /*1020*/  ISETP.NE.AND P0, PT, R2, RZ, PT ;  /* 0x000000ff0200720c */ /* 0x000fda0003f05270 */
[----:B------:R-:W-:Y:S01]  /*1030*/  @P0 FFMA R10, R0, 1.84467440737095516160e+19, RZ ;  /* 0x5f800000000a0823 */ /* 0x000fe200000000ff */
[----:B------:R-:W-:Y:S08]  /*1040*/  @!P0 MUFU.RCP R9, R0 ;  /* 0x0000000000098308 */ /* 0x000ff00000001000 */
[----:B------:R-:W0:Y:S02]  /*1050*/  @P0 MUFU.RCP R11, R10 ;  /* 0x0000000a000b0308 */ /* 0x000e240000001000 */
[----:B0-----:R-:W-:-:S04]  /*1060*/  @P0 FFMA R2, R10, R11, -1 ;  /* 0xbf8000000a020423 */ /* 0x001fc8000000000b */
[----:B------:R-:W-:-:S04]  /*1070*/  @P0 FADD.FTZ R2, -R2, -RZ ;  /* 0x800000ff02020221 */ /* 0x000fc80000010100 */
[----:B------:R-:W-:-:S04]  /*1080*/  @P0 FFMA R2, R11, R2, R11 ;  /* 0x000000020b020223 */ /* 0x000fc8000000000b */
[----:B------:R-:W-:Y:S01]  /*1090*/  @P0 FFMA R9, R2, 1.84467440737095516160e+19, RZ ;  /* 0x5f80000002090823 */ /* 0x000fe200000000ff */
[----:B------:R-:W-:Y:S06]  /*10a0*/  BRA `(.L_x_26) ;  /* 0x0000000000887947 */ /* 0x000fec0003800000 */
.L_x_25:
[----:B------:R-:W-:-:S05]  /*10b0*/  VIADD R15, R13, 0xffffff03 ;  /* 0xffffff030d0f7836 */ /* 0x000fca0000000000 */
[----:B------:R-:W-:-:S13]  /*10c0*/  ISETP.GT.U32.AND P0, PT, R15, 0x1, PT ;  /* 0x000000010f00780c */ /* 0x000fda0003f04070 */
[----:B------:R-:W-:Y:S05]  /*10d0*/  @P0 BRA `(.L_x_27) ;  /* 0x0000000000780947 */ /* 0x000fea0003800000 */
[----:B------:R-:W-:Y:S01]  /*10e0*/  LOP3.LUT R2, R0, 0x7fffff, RZ, 0xc0, !PT ;  /* 0x007fffff00027812 */ /* 0x000fe200078ec0ff */
[----:B------:R-:W-:-:S03]  /*10f0*/  IMAD.MOV.U32 R12, RZ, RZ, 0x3 ;  /* 0x00000003ff0c7424 */ /* 0x000fc600078e00ff */
[----:B------:R-:W-:Y:S02]  /*1100*/  LOP3.LUT R2, R2, 0x3f800000, RZ, 0xfc, !PT ;  /* 0x3f80000002027812 */ /* 0x000fe400078efcff */
[----:B------:R-:W-:Y:S02]  /*1110*/  SHF.L.U32 R12, R12, R15, RZ ;  /* 0x0000000f0c0c7219 */ /* 0x000fe400000006ff */
[----:B------:R-:W0:Y:S02]  /*1120*/  MUFU.RCP R9, R2 ;  /* 0x0000000200097308 */ /* 0x000e240000001000 */
[----:B0-----:R-:W-:-:S04]  /*1130*/  FFMA R10, R2, R9, -1 ;  /* 0xbf800000020a7423 */ /* 0x001fc80000000009 */
[----:B------:R-:W-:-:S04]  /*1140*/  FADD.FTZ R10, -R10, -RZ ;  /* 0x800000ff0a0a7221 */ /* 0x000fc80000010100 */
[CCC-:B------:R-:W-:Y:S01]  /*1150*/  FFMA.RM R11, R9.reuse, R10.reuse, R9.reuse ;  /* 0x0000000a090b7223 */ /* 0x1c0fe20000004009 */
[----:B------:R-:W-:-:S04]  /*1160*/  FFMA.RP R10, R9, R10, R9 ;  /* 0x0000000a090a7223 */ /* 0x000fc80000008009 */
[C---:B------:R-:W-:Y:S02]  /*1170*/  LOP3.LUT R9, R11.reuse, 0x7fffff, RZ, 0xc0, !PT ;  /* 0x007fffff0b097812 */ /* 0x040fe400078ec0ff */
[----:B------:R-:W-:Y:S02]  /*1180*/  FSETP.NEU.FTZ.AND P0, PT, R11, R10, PT ;  /* 0x0000000a0b00720b */ /* 0x000fe40003f1d000 */
[----:B------:R-:W-:Y:S02]  /*1190*/  LOP3.LUT R9, R9, 0x800000, RZ, 0xfc, !PT ;  /* 0x0080000009097812 */ /* 0x000fe400078efcff */
[----:B------:R-:W-:Y:S02]  /*11a0*/  SEL R10, RZ, 0xffffffff, !P0 ;  /* 0xffffffffff0a7807 */ /* 0x000fe40004000000 */
[----:B------:R-:W-:-:S03]  /*11b0*/  LOP3.LUT R12, R12, R9, RZ, 0xc0, !PT ;  /* 0x000000090c0c7212 */ /* 0x000fc600078ec0ff */
[----:B------:R-:W-:Y:S01]  /*11c0*/  IMAD.MOV R10, RZ, RZ, -R10 ;  /* 0x000000ffff0a7224 */ /* 0x000fe200078e0a0a */
[----:B------:R-:W-:-:S04]  /*11d0*/  SHF.R.U32.HI R12, RZ, R15, R12 ;  /* 0x0000000fff0c7219 */ /* 0x000fc8000001160c */
[----:B------:R-:W-:Y:S02]  /*11e0*/  LOP3.LUT P1, RZ, R10, R15, R9, 0xf8, !PT ;  /* 0x0000000f0aff7212 */ /* 0x000fe4000782f809 */
[C---:B------:R-:W-:Y:S02]  /*11f0*/  LOP3.LUT P0, RZ, R12.reuse, 0x1, RZ, 0xc0, !PT ;  /* 0x000000010cff7812 */ /* 0x040fe4000780c0ff */
[----:B------:R-:W-:-:S04]  /*1200*/  LOP3.LUT P2, RZ, R12, 0x2, RZ, 0xc0, !PT ;  /* 0x000000020cff7812 */ /* 0x000fc8000784c0ff */
[----:B------:R-:W-:Y:S02]  /*1210*/  PLOP3.LUT P0, PT, P0, P1, P2, 0xe0, 0x0 ;  /* 0x000000000000781c */ /* 0x000fe40000703c20 */
[----:B------:R-:W-:Y:S02]  /*1220*/  LOP3.LUT P1, RZ, R0, 0x7fffff, RZ, 0xc0, !PT ;  /* 0x007fffff00ff7812 */ /* 0x000fe4000782c0ff */
[----:B------:R-:W-:-:S05]  /*1230*/  SEL R2, RZ, 0x1, !P0 ;  /* 0x00000001ff027807 */ /* 0x000fca0004000000 */
[----:B------:R-:W-:-:S05]  /*1240*/  IMAD.MOV R2, RZ, RZ, -R2 ;  /* 0x000000ffff027224 */ /* 0x000fca00078e0a02 */
[----:B------:R-:W-:Y:S01]  /*1250*/  ISETP.GE.AND P0, PT, R2, RZ, PT ;  /* 0x000000ff0200720c */ /* 0x000fe20003f06270 */
[----:B------:R-:W-:-:S05]  /*1260*/  VIADD R2, R13, 0xffffff04 ;  /* 0xffffff040d027836 */ /* 0x000fca0000000000 */
[----:B------:R-:W-:-:S07]  /*1270*/  SHF.R.U32.HI R9, RZ, R2, R9 ;  /* 0x00000002ff097219 */ /* 0x000fce0000011609 */
[----:B------:R-:W-:-:S04]  /*1280*/  @!P0 VIADD R9, R9, 0x1 ;  /* 0x0000000109098836 */ /* 0x000fc80000000000 */
[----:B------:R-:W-:-:S05]  /*1290*/  @!P1 IMAD.SHL.U32 R9, R9, 0x2, RZ ;  /* 0x0000000209099824 */ /* 0x000fca00078e00ff */
[----:B------:R-:W-:Y:S01]  /*12a0*/  LOP3.LUT R9, R9, 0x80000000, R0, 0xf8, !PT ;  /* 0x8000000009097812 */ /* 0x000fe200078ef800 */
[----:B------:R-:W-:Y:S06]  /*12b0*/  BRA `(.L_x_26) ;  /* 0x0000000000047947 */ /* 0x000fec0003800000 */
.L_x_27:
[----:B------:R0:W1:Y:S02]  /*12c0*/  MUFU.RCP R9, R0 ;  /* 0x0000000000097308 */ /* 0x0000640000001000 */
.L_x_26:
[----:B------:R-:W-:Y:S05]  /*12d0*/  BSYNC.RECONVERGENT B3 ;  /* 0x0000000000037941 */ /* 0x000fea0003800200 */
.L_x_24:
[----:B-1----:R-:W-:Y:S02]  /*12e0*/  IMAD.MOV.U32 R2, RZ, RZ, R9 ;  /* 0x000000ffff027224 */ /* 0x002fe400078e0009 */
[----:B------:R-:W-:-:S04]  /*12f0*/  IMAD.MOV.U32 R9, RZ, RZ, 0x0 ;  /* 0x00000000ff097424 */ /* 0x000fc800078e00ff */
[----:B0-----:R-:W-:Y:S05]  /*1300*/  RET.REL.NODEC R8 `(_ZN8deepwell24quantize_to_mxfp8_kernelIfEEvPaPfPKT_iib) ;  /* 0xffffffec083c7950 */ /* 0x001fea0003c3ffff */
        .weak           $__internal_1_$__cuda_sm3x_div_rn_noftz_f32_slowpath
        .type           $__internal_1_$__cuda_sm3x_div_rn_noftz_f32_slowpath,@function
        .size           $__internal_1_$__cuda_sm3x_div_rn_noftz_f32_slowpath,(.L_x_80 - $__internal_1_$__cuda_sm3x_div_rn_noftz_f32_slowpath)
$__internal_1_$__cuda_sm3x_div_rn_noftz_f32_slowpath:
[----:B------:R-:W-:Y:S01]  /*1310*/  SHF.R.U32.HI R8, RZ, 0x17, R0 ;  /* 0x00000017ff087819 */ /* 0x000fe20000011600 */
[----:B------:R-:W-:Y:S04]  /*1320*/  BSSY.RECONVERGENT B2, `(.L_x_28) ;  /* 0x000005b000027945 */ /* 0x000fe80003800200 */
[----:B------:R-:W-:Y:S01]  /*1330*/  BSSY.RELIABLE B4, `(.L_x_29) ;  /* 0x0000019000047945 */ /* 0x000fe20003800100 */
[----:B------:R-:W-:-:S05]  /*1340*/  LOP3.LUT R12, R8, 0xff, RZ, 0xc0, !PT ;  /* 0x000000ff080c7812 */ /* 0x000fca00078ec0ff */
[----:B------:R-:W-:-:S05]  /*1350*/  VIADD R10, R12, 0xffffffff ;  /* 0xffffffff0c0a7836 */ /* 0x000fca0000000000 */
[----:B------:R-:W-:-:S13]  /*1360*/  ISETP.GT.U32.OR P0, PT, R10, 0xfd, !PT ;  /* 0x000000fd0a00780c */ /* 0x000fda0007f04470 */
[----:B------:R-:W-:Y:S01]  /*1370*/  @!P0 MOV R8, RZ ;  /* 0x000000ff00088202 */ /* 0x000fe20000000f00 */
[----:B------:R-:W-:Y:S06]  /*1380*/  @!P0 BRA `(.L_x_30) ;  /* 0x00000000004c8947 */ /* 0x000fec0003800000 */
[----:B------:R-:W-:-:S13]  /*1390*/  FSETP.GTU.FTZ.AND P0, PT, |R0|, +INF , PT ;  /* 0x7f8000000000780b */ /* 0x000fda0003f1c200 */
[----:B------:R-:W-:Y:S05]  /*13a0*/  @P0 BREAK.RELIABLE B4 ;  /* 0x0000000000040942 */ /* 0x000fea0003800100 */
[----:B------:R-:W-:Y:S05]  /*13b0*/  @P0 BRA `(.L_x_31) ;  /* 0x0000000400400947 */ /* 0x000fea0003800000 */
[----:B------:R-:W-:-:S05]  /*13c0*/  IMAD.MOV.U32 R9, RZ, RZ, 0x43e00000 ;  /* 0x43e00000ff097424 */ /* 0x000fca00078e00ff */
[----:B------:R-:W-:-:S13]  /*13d0*/  LOP3.LUT P0, RZ, R9, 0x7fffffff, R0, 0xc8, !PT ;  /* 0x7fffffff09ff7812 */ /* 0x000fda000780c800 */
[----:B------:R-:W-:Y:S05]  /*13e0*/  @!P0 BREAK.RELIABLE B4 ;  /* 0x0000000000048942 */ /* 0x000fea0003800100 */
[----:B------:R-:W-:Y:S05]  /*13f0*/  @!P0 BRA `(.L_x_32) ;  /* 0x0000000400288947 */ /* 0x000fea0003800000 */
[----:B------:R-:W-:-:S13]  /*1400*/  LOP3.LUT P0, RZ, R0, 0x7fffffff, RZ, 0xc0, !PT ;  /* 0x7fffffff00ff7812 */ /* 0x000fda000780c0ff */
[----:B------:R-:W-:Y:S05]  /*1410*/  @!P0 BREAK.RELIABLE B4 ;  /* 0x0000000000048942 */ /* 0x000fea0003800100 */
[----:B------:R-:W-:Y:S05]  /*1420*/  @!P0 BRA `(.L_x_33) ;  /* 0x0000000400148947 */ /* 0x000fea0003800000 */
[----:B------:R-:W-:Y:S02]  /*1430*/  FSETP.NEU.FTZ.AND P1, PT, |R0|, +INF , PT ;  /* 0x7f8000000000780b */ /* 0x000fe40003f3d200 */
[----:B------:R-:W-:-:S04]  /*1440*/  LOP3.LUT P0, RZ, R9, 0x7fffffff, RZ, 0xc0, !PT ;  /* 0x7fffffff09ff7812 */ /* 0x000fc8000780c0ff */
[----:B------:R-:W-:-:S13]  /*1450*/  PLOP3.LUT P0, PT, P1, P0, PT, 0x2f, 0xf2 ;  /* 0x0000000000f2781c */ /* 0x000fda0000f00577 */
[----:B------:R-:W-:Y:S05]  /*1460*/  @P0 BREAK.RELIABLE B4 ;  /* 0x0000000000040942 */ /* 0x000fea0003800100 */
[----:B------:R-:W-:Y:S05]  /*1470*/  @P0 BRA `(.L_x_34) ;  /* 0x0000000000f40947 */ /* 0x000fea0003800000 */
[----:B------:R-:W-:-:S13]  /*1480*/  ISETP.GE.AND P0, PT, R10, RZ, PT ;  /* 0x000000ff0a00720c */ /* 0x000fda0003f06270 */
[----:B------:R-:W-:Y:S02]  /*1490*/  @P0 IMAD.MOV.U32 R8, RZ, RZ, RZ ;  /* 0x000000ffff080224 */ /* 0x000fe400078e00ff */
[----:B------:R-:W-:Y:S01]  /*14a0*/  @!P0 FFMA R0, R0, 1.84467440737095516160e+19, RZ ;  /* 0x5f80000000008823 */ /* 0x000fe200000000ff */
[----:B------:R-:W-:-:S07]  /*14b0*/  @!P0 IMAD.MOV.U32 R8, RZ, RZ, -0x40 ;  /* 0xffffffc0ff088424 */ /* 0x000fce00078e00ff */
.L_x_30:
[----:B------:R-:W-:Y:S05]  /*14c0*/  BSYNC.RELIABLE B4 ;  /* 0x0000000000047941 */ /* 0x000fea0003800100 */
.L_x_29:
[----:B------:R-:W-:Y:S01]  /*14d0*/  UMOV UR4, 0x43e00000 ;  /* 0x43e0000000047882 */ /* 0x000fe20000000000 */
[----:B------:R-:W-:Y:S01]  /*14e0*/  VIADD R9, R12, 0xffffff81 ;  /* 0xffffff810c097836 */ /* 0x000fe20000000000 */
[----:B------:R-:W-:Y:S01]  /*14f0*/  UIADD3 UR4, UPT, UPT, UR4, -0x4000000, URZ ;  /* 0xfc00000004047890 */ /* 0x000fe2000fffe0ff */
[----:B------:R-:W-:Y:S02]  /*1500*/  BSSY.RECONVERGENT B4, `(.L_x_35) ;  /* 0x0000033000047945 */ /* 0x000fe40003800200 */
[----:B------:R-:W-:Y:S01]  /*1510*/  IMAD R0, R9, -0x800000, R0 ;  /* 0xff80000009007824 */ /* 0x000fe200078e0200 */
[----:B------:R-:W-:Y:S02]  /*1520*/  IADD3 R9, PT, PT, R8, -0x8, R9 ;  /* 0xfffffff808097810 */ /* 0x000fe40007ffe009 */
[----:B------:R-:W-:-:S03]  /*1530*/  FADD.FTZ R11, -RZ, -UR4 ;  /* 0x80000004ff0b7e21 */ /* 0x000fc60008010100 */
[----:B------:R-:W0:Y:S02]  /*1540*/  MUFU.RCP R10, UR4 ;  /* 0x00000004000a7d08 */ /* 0x000e240008001000 */
[----:B0-----:R-:W-:-:S04]  /*1550*/  FFMA R13, R10, R11, 1 ;  /* 0x3f8000000a0d7423 */ /* 0x001fc8000000000b */
[----:B------:R-:W-:-:S04]  /*1560*/  FFMA R13, R10, R13, R10 ;  /* 0x0000000d0a0d7223 */ /* 0x000fc8000000000a */
[----:B------:R-:W-:-:S04]  /*1570*/  FFMA R10, R0, R13, RZ ;  /* 0x0000000d000a7223 */ /* 0x000fc800000000ff */
[----:B------:R-:W-:-:S04]  /*1580*/  FFMA R12, R11, R10, R0 ;  /* 0x0000000a0b0c7223 */ /* 0x000fc80000000000 */
[----:B------:R-:W-:-:S04]  /*1590*/  FFMA R12, R13, R12, R10 ;  /* 0x0000000c0d0c7223 */ /* 0x000fc8000000000a */
[----:B------:R-:W-:-:S04]  /*15a0*/  FFMA R11, R11, R12, R0 ;  /* 0x0000000c0b0b7223 */ /* 0x000fc80000000000 */
[----:B------:R-:W-:-:S05]  /*15b0*/  FFMA R0, R13, R11, R12 ;  /* 0x0000000b0d007223 */ /* 0x000fca000000000c */
[----:B------:R-:W-:-:S04]  /*15c0*/  SHF.R.U32.HI R10, RZ, 0x17, R0 ;  /* 0x00000017ff0a7819 */ /* 0x000fc80000011600 */
[----:B------:R-:W-:-:S05]  /*15d0*/  LOP3.LUT R10, R10, 0xff, RZ, 0xc0, !PT ;  /* 0x000000ff0a0a7812 */ /* 0x000fca00078ec0ff */
[----:B------:R-:W-:-:S04]  /*15e0*/  IMAD.IADD R14, R10, 0x1, R9 ;  /* 0x000000010a0e7824 */ /* 0x000fc800078e0209 */
[----:B------:R-:W-:-:S05]  /*15f0*/  VIADD R8, R14, 0xffffffff ;  /* 0xffffffff0e087836 */ /* 0x000fca0000000000 */
[----:B------:R-:W-:-:S13]  /*1600*/  ISETP.GE.U32.AND P0, PT, R8, 0xfe, PT ;  /* 0x000000fe0800780c */ /* 0x000fda0003f06070 */
[----:B------:R-:W-:Y:S05]  /*1610*/  @!P0 BRA `(.L_x_36) ;  /* 0x0000000000808947 */ /* 0x000fea0003800000 */
[----:B------:R-:W-:-:S13]  /*1620*/  ISETP.GT.AND P0, PT, R14, 0xfe, PT ;  /* 0x000000fe0e00780c */ /* 0x000fda0003f04270 */
[----:B------:R-:W-:Y:S05]  /*1630*/  @P0 BRA `(.L_x_37) ;  /* 0x00000000006c0947 */ /* 0x000fea0003800000 */
[----:B------:R-:W-:-:S13]  /*1640*/  ISETP.GE.AND P0, PT, R14, 0x1, PT ;  /* 0x000000010e00780c */ /* 0x000fda0003f06270 */
[----:B------:R-:W-:Y:S05]  /*1650*/  @P0 BRA `(.L_x_38) ;  /* 0x0000000000740947 */ /* 0x000fea0003800000 */
[----:B------:R-:W-:Y:S02]  /*1660*/  ISETP.GE.AND P0, PT, R14, -0x18, PT ;  /* 0xffffffe80e00780c */ /* 0x000fe40003f06270 */
[----:B------:R-:W-:-:S11]  /*1670*/  LOP3.LUT R0, R0, 0x80000000, RZ, 0xc0, !PT ;  /* 0x8000000000007812 */ /* 0x000fd600078ec0ff */
[----:B------:R-:W-:Y:S05]  /*1680*/  @!P0 BRA `(.L_x_38) ;  /* 0x0000000000688947 */ /* 0x000fea0003800000 */
[CCC-:B------:R-:W-:Y:S01]  /*1690*/  FFMA.RZ R8, R13.reuse, R11.reuse, R12.reuse ;  /* 0x0000000b0d087223 */ /* 0x1c0fe2000000c00c */
[C---:B------:R-:W-:Y:S01]  /*16a0*/  VIADD R10, R14.reuse, 0x20 ;  /* 0x000000200e0a7836 */ /* 0x040fe20000000000 */
[C---:B------:R-:W-:Y:S02]  /*16b0*/  ISETP.NE.AND P2, PT, R14.reuse, RZ, PT ;  /* 0x000000ff0e00720c */ /* 0x040fe40003f45270 */
[----:B------:R-:W-:Y:S02]  /*16c0*/  ISETP.NE.AND P1, PT, R14, RZ, PT ;  /* 0x000000ff0e00720c */ /* 0x000fe40003f25270 */
[----:B------:R-:W-:Y:S01]  /*16d0*/  LOP3.LUT R9, R8, 0x7fffff, RZ, 0xc0, !PT ;  /* 0x007fffff08097812 */ /* 0x000fe200078ec0ff */
[CCC-:B------:R-:W-:Y:S01]  /*16e0*/  FFMA.RP R8, R13.reuse, R11.reuse, R12.reuse ;  /* 0x0000000b0d087223 */ /* 0x1c0fe2000000800c */
[----:B------:R-:W-:Y:S01]  /*16f0*/  FFMA.RM R13, R13, R11, R12 ;  /* 0x0000000b0d0d7223 */ /* 0x000fe2000000400c */
[----:B------:R-:W-:Y:S01]  /*1700*/  IMAD.MOV R11, RZ, RZ, -R14 ;  /* 0x000000ffff0b7224 */ /* 0x000fe200078e0a0e */
[----:B------:R-:W-:-:S03]  /*1710*/  LOP3.LUT R9, R9, 0x800000, RZ, 0xfc, !PT ;  /* 0x0080000009097812 */ /* 0x000fc600078efcff */
[----:B------:R-:W-:Y:S02]  /*1720*/  FSETP.NEU.FTZ.AND P0, PT, R8, R13, PT ;  /* 0x0000000d0800720b */ /* 0x000fe40003f1d000 */
[----:B------:R-:W-:Y:S02]  /*1730*/  SHF.L.U32 R10, R9, R10, RZ ;  /* 0x0000000a090a7219 */ /* 0x000fe400000006ff */
[----:B------:R-:W-:Y:S02]  /*1740*/  SEL R8, R11, RZ, P2 ;  /* 0x000000ff0b087207 */ /* 0x000fe40001000000 */
[----:B------:R-:W-:Y:S02]  /*1750*/  ISETP.NE.AND P1, PT, R10, RZ, P1 ;  /* 0x000000ff0a00720c */ /* 0x000fe40000f25270 */
[----:B------:R-:W-:Y:S02]  /*1760*/  SHF.R.U32.HI R8, RZ, R8, R9 ;  /* 0x00000008ff087219 */ /* 0x000fe40000011609 */
[----:B------:R-:W-:-:S02]  /*1770*/  PLOP3.LUT P0, PT, P0, P1, PT, 0xf8, 0x8f ;  /* 0x00000000008f781c */ /* 0x000fc40000703f70 */
[----:B------:R-:W-:Y:S02]  /*1780*/  SHF.R.U32.HI R10, RZ, 0x1, R8 ;  /* 0x00000001ff0a7819 */ /* 0x000fe40000011608 */
[----:B------:R-:W-:-:S04]  /*1790*/  SEL R9, RZ, 0x1, !P0 ;  /* 0x00000001ff097807 */ /* 0x000fc80004000000 */
[----:B------:R-:W-:-:S04]  /*17a0*/  LOP3.LUT R9, R9, 0x1, R10, 0xf8, !PT ;  /* 0x0000000109097812 */ /* 0x000fc800078ef80a */
[----:B------:R-:W-:-:S05]  /*17b0*/  LOP3.LUT R9, R9, R8, RZ, 0xc0, !PT ;  /* 0x0000000809097212 */ /* 0x000fca00078ec0ff */
[----:B------:R-:W-:-:S05]  /*17c0*/  IMAD.IADD R9, R10, 0x1, R9 ;  /* 0x000000010a097824 */ /* 0x000fca00078e0209 */
[----:B------:R-:W-:Y:S01]  /*17d0*/  LOP3.LUT R0, R9, R0, RZ, 0xfc, !PT ;  /* 0x0000000009007212 */ /* 0x000fe200078efcff */
[----:B------:R-:W-:Y:S06]  /*17e0*/  BRA `(.L_x_38) ;  /* 0x0000000000107947 */ /* 0x000fec0003800000 */
.L_x_37:
[----:B------:R-:W-:-:S04]  /*17f0*/  LOP3.LUT R0, R0, 0x80000000, RZ, 0xc0, !PT ;  /* 0x8000000000007812 */ /* 0x000fc800078ec0ff */
[----:B------:R-:W-:Y:S01]  /*1800*/  LOP3.LUT R0, R0, 0x7f800000, RZ, 0xfc, !PT ;  /* 0x7f80000000007812 */ /* 0x000fe200078efcff */
[----:B------:R-:W-:Y:S06]  /*1810*/  BRA `(.L_x_38) ;  /* 0x0000000000047947 */ /* 0x000fec0003800000 */
.L_x_36:
[----:B------:R-:W-:-:S07]  /*1820*/  IMAD R0, R9, 0x800000, R0 ;  /* 0x0080000009007824 */ /* 0x000fce00078e0200 */
.L_x_38:
[----:B------:R-:W-:Y:S05]  /*1830*/  BSYNC.RECONVERGENT B4 ;  /* 0x0000000000047941 */ /* 0x000fea0003800200 */
.L_x_35:
[----:B------:R-:W-:Y:S05]  /*1840*/  BRA `(.L_x_39) ;  /* 0x0000000000207947 */ /* 0x000fea0003800000 */
.L_x_34:
[----:B------:R-:W-:-:S04]  /*1850*/  LOP3.LUT R0, R9, 0x80000000, R0, 0x48, !PT ;  /* 0x8000000009007812 */ /* 0x000fc800078e4800 */
[----:B------:R-:W-:Y:S01]  /*1860*/  LOP3.LUT R0, R0, 0x7f800000, RZ, 0xfc, !PT ;  /* 0x7f80000000007812 */ /* 0x000fe200078efcff */
[----:B------:R-:W-:Y:S06]  /*1870*/  BRA `(.L_x_39) ;  /* 0x0000000000147947 */ /* 0x000fec0003800000 */
.L_x_33:
[----:B------:R-:W-:Y:S01]  /*1880*/  LOP3.LUT R0, R9, 0x80000000, R0, 0x48, !PT ;  /* 0x8000000009007812 */ /* 0x000fe200078e4800 */
[----:B------:R-:W-:Y:S06]  /*1890*/  BRA `(.L_x_39) ;  /* 0x00000000000c7947 */ /* 0x000fec0003800000 */
.L_x_32:
[----:B------:R-:W0:Y:S01]  /*18a0*/  MUFU.RSQ R0, -QNAN ;  /* 0xffc0000000007908 */ /* 0x000e220000001400 */
[----:B------:R-:W-:Y:S05]  /*18b0*/  BRA `(.L_x_39) ;  /* 0x0000000000047947 */ /* 0x000fea0003800000 */
.L_x_31:
[----:B------:R-:W-:-:S07]  /*18c0*/  FADD.FTZ R0, R0, 448 ;  /* 0x43e0000000007421 */ /* 0x000fce0000010000 */
.L_x_39:
[----:B------:R-:W-:Y:S05]  /*18d0*/  BSYNC.RECONVERGENT B2 ;  /* 0x0000000000027941 */ /* 0x000fea0003800200 */
.L_x_28:
[----:B------:R-:W-:Y:S02]  /*18e0*/  IMAD.MOV.U32 R8, RZ, RZ, R2 ;  /* 0x000000ffff087224 */ /* 0x000fe400078e0002 */
[----:B------:R-:W-:-:S04]  /*18f0*/  IMAD.MOV.U32 R9, RZ, RZ, 0x0 ;  /* 0x00000000ff097424 */ /* 0x000fc800078e00ff */
[----:B0-----:R-:W-:Y:S05]  /*1900*/  RET.REL.NODEC R8 `(_ZN8deepwell24quantize_to_mxfp8_kernelIfEEvPaPfPKT_iib) ;  /* 0xffffffe408bc7950 */ /* 0x001fea0003c3ffff */
.L_x_40:
        /* <DEDUP_REMOVED lines=15> */
.L_x_80:


//--------------------- .text._ZN8deepwell24quantize_to_mxfp8_kernelI13__nv_bfloat16EEvPaPfPKT_iib --------------------------
	.section	.text._ZN8deepwell24quantize_to_mxfp8_kernelI13__nv_bfloat16EEvPaPfPKT_iib,"ax",@progbits
	.align	128
        .global         _ZN8deepwell24quantize_to_mxfp8_kernelI13__nv_bfloat16EEvPaPfPKT_iib
        .type           _ZN8deepwell24quantize_to_mxfp8_kernelI13__nv_bfloat16EEvPaPfPKT_iib,@function
        .size           _ZN8deepwell24quantize_to_mxfp8_kernelI13__nv_bfloat16EEvPaPfPKT_iib,(.L_x_82 - _ZN8deepwell24quantize_to_mxfp8_kernelI13__nv_bfloat16EEvPaPfPKT_iib)
        .other          _ZN8deepwell24quantize_to_mxfp8_kernelI13__nv_bfloat16EEvPaPfPKT_iib,@"STO_CUDA_ENTRY STV_DEFAULT"
_ZN8deepwell24quantize_to_mxfp8_kernelI13__nv_bfloat16EEvPaPfPKT_iib:
.text._ZN8deepwell24quantize_to_mxfp8_kernelI13__nv_bfloat16EEvPaPfPKT_iib:
        /* <DEDUP_REMOVED lines=54> */
.L_x_45:
        /* <DEDUP_REMOVED lines=11> */
[----:B------:R-:W2:Y:S02]  /*0410*/  LDG.E.U16.CONSTANT R10, desc[UR8][R10.64] ;  /* 0x000000080a0a7981 */ /* 0x000ea4000c1e9500 */
[----:B--2---:R-:W-:-:S04]  /*0420*/  SHF.L.U32 R13, R10, 0x10, RZ ;  /* 0x000000100a0d7819 */ /* 0x004fc800000006ff */
[----:B------:R-:W-:-:S07]  /*0430*/  FMNMX R0, R0, |R13|, !PT ;  /* 0x4000000d00007209 */ /* 0x000fce0007800000 */
.L_x_44:
[----:B------:R-:W-:Y:S05]  /*0440*/  BSYNC.RECONVERGENT B1 ;  /* 0x0000000000017941 */ /* 0x000fea0003800200 */
.L_x_43:
[----:B------:R-:W-:Y:S05]  /*0450*/  @!P1 BRA `(.L_x_45) ;  /* 0xfffffffc00c09947 */ /* 0x000fea000383ffff */
.L_x_42:
[----:B------:R-:W-:Y:S05]  /*0460*/  BSYNC.RECONVERGENT B0 ;  /* 0x0000000000007941 */ /* 0x000fea0003800200 */
.L_x_41:
[----:B--2---:R-:W0:Y:S01]  /*0470*/  SHFL.BFLY PT, R9, R0, 0x10, 0x1f ;  /* 0x0e001f0000097f89 */ /* 0x004e2200000e0000 */
[----:B------:R-:W1:Y:S01]  /*0480*/  LDCU UR6, c[0x0][0x360] ;  /* 0x00006c00ff0677ac */ /* 0x000e620008000800 */
[----:B------:R-:W-:Y:S01]  /*0490*/  ISETP.NE.AND P2, PT, R4, RZ, PT ;  /* 0x000000ff0400720c */ /* 0x000fe20003f45270 */
[----:B-1----:R-:W-:Y:S01]  /*04a0*/  UISETP.GE.U32.AND UP0, UPT, UR6, 0x21, UPT ;  /* 0x000000210600788c */ /* 0x002fe2000bf06070 */
        /* <DEDUP_REMOVED lines=35> */
.L_x_46:
        /* <DEDUP_REMOVED lines=15> */
[----:B------:R-:W-:Y:S01]  /*07d0*/  IMAD.MOV.U32 R0, RZ, RZ, R13 ;  /* 0x000000ffff007224 */ /* 0x000fe200078e000d */
[----:B------:R-:W-:-:S07]  /*07e0*/  MOV R2, 0x800 ;  /* 0x0000080000027802 */ /* 0x000fce0000000f00 */
[----:B------:R-:W-:Y:S05]  /*07f0*/  CALL.REL.NOINC `($__internal_3_$__cuda_sm3x_div_rn_noftz_f32_slowpath) ;  /* 0x0000000800cc7944 */ /* 0x000fea0003c00000 */
[----:B------:R-:W-:-:S07]  /*0800*/  IMAD.MOV.U32 R2, RZ, RZ, R0 ;  /* 0x000000ffff027224 */ /* 0x000fce00078e0000 */
.L_x_52:
[----:B------:R-:W-:Y:S05]  /*0810*/  BSYNC.RECONVERGENT B3 ;  /* 0x0000000000037941 */ /* 0x000fea0003800200 */
.L_x_51:
        /* <DEDUP_REMOVED lines=42> */
[----:B------:R-:W-:Y:S02]  /*0ac0*/  @!P0 IADD3 R9, PT, PT, R8, 0x7f, RZ ;  /* 0x0000007f08098810 */ /* 0x000fe40007ffe0ff */
[----:B------:R-:W-:-:S03]  /*0ad0*/  SEL R10, R10, 0x3f800000, P0 ;  /* 0x3f8000000a0a7807 */ /* 0x000fc60000000000 */
[----:B------:R-:W-:-:S04]  /*0ae0*/  IMAD.SHL.U32 R9, R9, 0x800000, RZ ;  /* 0x0080000009097824 */ /* 0x000fc800078e00ff */
[----:B------:R-:W-:-:S04]  /*0af0*/  FMUL R9, R9, 1 ;  /* 0x3f80000009097820 */ /* 0x000fc80000400000 */
[----:B------:R-:W-:-:S04]  /*0b00*/  FMUL R9, R10, R9 ;  /* 0x000000090a097220 */ /* 0x000fc80000400000 */
[----:B------:R-:W-:-:S04]  /*0b10*/  FMUL R9, R10, R9 ;  /* 0x000000090a097220 */ /* 0x000fc80000400000 */
[----:B------:R-:W-:-:S07]  /*0b20*/  FMUL R0, R10, R9 ;  /* 0x000000090a007220 */ /* 0x000fce0000400000 */
.L_x_54:
[----:B------:R-:W-:Y:S05]  /*0b30*/  BSYNC.RECONVERGENT B2 ;  /* 0x0000000000027941 */ /* 0x000fea0003800200 */
.L_x_53:
        /* <DEDUP_REMOVED lines=10> */
[----:B0-----:R-:W-:Y:S05]  /*0be0*/  CALL.REL.NOINC `($__internal_2_$__cuda_sm20_rcp_rn_f32_slowpath) ;  /* 0x0000000000fc7944 */ /* 0x001fea0003c00000 */
[----:B------:R-:W-:Y:S05]  /*0bf0*/  BRA `(.L_x_57) ;  /* 0x0000000000107947 */ /* 0x000fea0003800000 */
.L_x_56:
[----:B------:R-:W1:Y:S02]  /*0c00*/  MUFU.RCP R9, R0 ;  /* 0x0000000000097308 */ /* 0x000e640000001000 */
[----:B-1----:R-:W-:-:S04]  /*0c10*/  FFMA R2, R0, R9, -1 ;  /* 0xbf80000000027423 */ /* 0x002fc80000000009 */
[----:B------:R-:W-:-:S04]  /*0c20*/  FADD.FTZ R2, -R2, -RZ ;  /* 0x800000ff02027221 */ /* 0x000fc80000010100 */
[----:B------:R-:W-:-:S07]  /*0c30*/  FFMA R2, R9, R2, R9 ;  /* 0x0000000209027223 */ /* 0x000fce0000000009 */
.L_x_57:
[----:B------:R-:W-:Y:S05]  /*0c40*/  BSYNC.RECONVERGENT B2 ;  /* 0x0000000000027941 */ /* 0x000fea0003800200 */
.L_x_55:
[----:B------:R-:W-:Y:S05]  /*0c50*/  BRA `(.L_x_58) ;  /* 0x00000000001c7947 */ /* 0x000fea0003800000 */
.L_x_50:
[----:B------:R-:W0:Y:S01]  /*0c60*/  S2UR UR5, SR_CgaCtaId ;  /* 0x00000000000579c3 */ /* 0x000e220000008800 */
[----:B------:R-:W-:Y:S01]  /*0c70*/  UMOV UR4, 0x400 ;  /* 0x0000040000047882 */ /* 0x000fe20000000000 */
[----:B------:R-:W-:Y:S02]  /*0c80*/  IMAD.MOV.U32 R8, RZ, RZ, 0x3f800000 ;  /* 0x3f800000ff087424 */ /* 0x000fe400078e00ff */
[----:B------:R-:W-:Y:S02]  /*0c90*/  IMAD.MOV.U32 R0, RZ, RZ, 0x3f800000 ;  /* 0x3f800000ff007424 */ /* 0x000fe400078e00ff */
[----:B------:R-:W-:Y:S01]  /*0ca0*/  IMAD.MOV.U32 R2, RZ, RZ, 0x3f800000 ;  /* 0x3f800000ff027424 */ /* 0x000fe200078e00ff */
[----:B0-----:R-:W-:-:S09]  /*0cb0*/  ULEA UR4, UR5, UR4, 0x18 ;  /* 0x0000000405047291 */ /* 0x001fd2000f8ec0ff */
[----:B------:R0:W-:Y:S03]  /*0cc0*/  STS [UR4+0x80], R8 ;  /* 0x00008008ff007988 */ /* 0x0001e60008000804 */
.L_x_58:
[----:B------:R-:W-:Y:S05]  /*0cd0*/  BSYNC.RECONVERGENT B0 ;  /* 0x0000000000007941 */ /* 0x000fea0003800200 */
.L_x_49:
        /* <DEDUP_REMOVED lines=11> */
.L_x_48:
[----:B------:R-:W-:Y:S05]  /*0d90*/  BSYNC.RECONVERGENT B1 ;  /* 0x0000000000017941 */ /* 0x000fea0003800200 */
.L_x_47:
        /* <DEDUP_REMOVED lines=12> */
.L_x_61:
[----:B------:R-:W-:Y:S01]  /*0e60*/  IMAD R2, R5, 0x20, R4 ;  /* 0x0000002005027824 */ /* 0x000fe200078e0204 */
[----:B------:R-:W-:Y:S01]  /*0e70*/  BSSY.RECONVERGENT B0, `(.L_x_59) ;  /* 0x0000014000007945 */ /* 0x000fe20003800200 */
[----:B------:R-:W-:-:S03]  /*0e80*/  VIADD R4, R4, UR6 ;  /* 0x0000000604047c36 */ /* 0x000fc60008000000 */
        /* <DEDUP_REMOVED lines=8> */
[----:B------:R-:W2:Y:S01]  /*0f10*/  LDG.E.U16.CONSTANT R10, desc[UR8][R10.64] ;  /* 0x000000080a0a7981 */ /* 0x000ea2000c1e9500 */
[----:B------:R-:W-:Y:S02]  /*0f20*/  SHF.R.S32.HI R2, RZ, 0x1f, R13 ;  /* 0x0000001fff027819 */ /* 0x000fe4000001140d */
[----:B------:R-:W-:-:S04]  /*0f30*/  IADD3 R12, P1, PT, R13, UR10, RZ ;  /* 0x0000000a0d0c7c10 */ /* 0x000fc8000ff3e0ff */
[----:B------:R-:W-:Y:S01]  /*0f40*/  IADD3.X R13, PT, PT, R2, UR11, RZ, P1, !PT ;  /* 0x0000000b020d7c10 */ /* 0x000fe20008ffe4ff */
[----:B--2---:R-:W-:-:S04]  /*0f50*/  IMAD.U32 R15, R10, 0x10000, RZ ;  /* 0x000100000a0f7824 */ /* 0x004fc800078e00ff */
[----:B------:R-:W-:-:S05]  /*0f60*/  FMUL R15, R0, R15 ;  /* 0x0000000f000f7220 */ /* 0x000fca0000400000 */
[----:B------:R-:W-:-:S04]  /*0f70*/  FMNMX R15, R15, -448, !PT ;  /* 0xc3e000000f0f7809 */ /* 0x000fc80007800000 */
[----:B------:R-:W-:-:S06]  /*0f80*/  FMNMX R15, R15, 448, PT ;  /* 0x43e000000f0f7809 */ /* 0x000fcc0003800000 */
[----:B------:R-:W0:Y:S02]  /*0f90*/  F2I.TRUNC.NTZ R15, R15 ;  /* 0x0000000f000f7305 */ /* 0x000e24000020f100 */
[----:B0-----:R0:W-:Y:S02]  /*0fa0*/  STG.E.U8 desc[UR8][R12.64], R15 ;  /* 0x0000000f0c007986 */ /* 0x0011e4000c101108 */
.L_x_60:
[----:B------:R-:W-:Y:S05]  /*0fb0*/  BSYNC.RECONVERGENT B0 ;  /* 0x0000000000007941 */ /* 0x000fea0003800200 */
.L_x_59:
[----:B------:R-:W-:Y:S05]  /*0fc0*/  @!P0 BRA `(.L_x_61) ;  /* 0xfffffffc00a48947 */ /* 0x000fea000383ffff */
[----:B------:R-:W-:Y:S05]  /*0fd0*/  EXIT ;  /* 0x000000000000794d */ /* 0x000fea0003800000 */
        .weak           $__internal_2_$__cuda_sm20_rcp_rn_f32_slowpath
        .type           $__internal_2_$__cuda_sm20_rcp_rn_f32_slowpath,@function
        .size           $__internal_2_$__cuda_sm20_rcp_rn_f32_slowpath,($__internal_3_$__cuda_sm3x_div_rn_noftz_f32_slowpath - $__internal_2_$__cuda_sm20_rcp_rn_f32_slowpath)
$__internal_2_$__cuda_sm20_rcp_rn_f32_slowpath:
        /* <DEDUP_REMOVED lines=15> */
.L_x_63:
[----:B------:R-:W-:-:S04]  /*10d0*/  IADD3 R15, PT, PT, R13, -0xfd, RZ ;  /* 0xffffff030d0f7810 */ /* 0x000fc80007ffe0ff */
        /* <DEDUP_REMOVED lines=32> */
.L_x_65:
[----:B------:R0:W1:Y:S02]  /*12e0*/  MUFU.RCP R9, R0 ;  /* 0x0000000000097308 */ /* 0x0000640000001000 */
.L_x_64:
[----:B------:R-:W-:Y:S05]  /*12f0*/  BSYNC.RECONVERGENT B3 ;  /* 0x0000000000037941 */ /* 0x000fea0003800200 */
.L_x_62:
[----:B-1----:R-:W-:Y:S02]  /*1300*/  IMAD.MOV.U32 R2, RZ, RZ, R9 ;  /* 0x000000ffff027224 */ /* 0x002fe400078e0009 */
[----:B------:R-:W-:-:S04]  /*1310*/  IMAD.MOV.U32 R9, RZ, RZ, 0x0 ;  /* 0x00000000ff097424 */ /* 0x000fc800078e00ff */
[----:B0-----:R-:W-:Y:S05]  /*1320*/  RET.REL.NODEC R8 `(_ZN8deepwell24quantize_to_mxfp8_kernelI13__nv_bfloat16EEvPaPfPKT_iib) ;  /* 0xffffffec08347950 */ /* 0x001fea0003c3ffff */
        .weak           $__internal_3_$__cuda_sm3x_div_rn_noftz_f32_slowpath
        .type           $__internal_3_$__cuda_sm3x_div_rn_noftz_f32_slowpath,@function
        .size           $__internal_3_$__cuda_sm3x_div_rn_noftz_f32_slowpath,(.L_x_82 - $__internal_3_$__cuda_sm3x_div_rn_noftz_f32_slowpath)
$__internal_3_$__cuda_sm3x_div_rn_noftz_f32_slowpath:
[----:B------:R-:W-:Y:S01]  /*1330*/  SHF.R.U32.HI R8, RZ, 0x17, R0 ;  /* 0x00000017ff087819 */ /* 0x000fe20000011600 */
[----:B------:R-:W-:Y:S04]  /*1340*/  BSSY.RECONVERGENT B2, `(.L_x_66) ;  /* 0x000005b000027945 */ /* 0x000fe80003800200 */
[----:B------:R-:W-:Y:S01]  /*1350*/  BSSY.RELIABLE B4, `(.L_x_67) ;  /* 0x0000019000047945 */ /* 0x000fe20003800100 */
[----:B------:R-:W-:-:S05]  /*1360*/  LOP3.LUT R12, R8, 0xff, RZ, 0xc0, !PT ;  /* 0x000000ff080c7812 */ /* 0x000fca00078ec0ff */
[----:B------:R-:W-:-:S05]  /*1370*/  VIADD R10, R12, 0xffffffff ;  /* 0xffffffff0c0a7836 */ /* 0x000fca0000000000 */
[----:B------:R-:W-:-:S13]  /*1380*/  ISETP.GT.U32.OR P0, PT, R10, 0xfd, !PT ;  /* 0x000000fd0a00780c */ /* 0x000fda0007f04470 */
[----:B------:R-:W-:Y:S01]  /*1390*/  @!P0 IMAD.MOV.U32 R8, RZ, RZ, RZ ;  /* 0x000000ffff088224 */ /* 0x000fe200078e00ff */
        /* <DEDUP_REMOVED lines=17> */
[----:B------:R-:W-:Y:S01]  /*14b0*/  @P0 MOV R8, RZ ;  /* 0x000000ff00080202 */ /* 0x000fe20000000f00 */
[----:B------:R-:W-:Y:S01]  /*14c0*/  @!P0 FFMA R0, R0, 1.84467440737095516160e+19, RZ ;  /* 0x5f80000000008823 */ /* 0x000fe200000000ff */
[----:B------:R-:W-:-:S07]  /*14d0*/  @!P0 IMAD.MOV.U32 R8, RZ, RZ, -0x40 ;  /* 0xffffffc0ff088424 */ /* 0x000fce00078e00ff */
.L_x_68:
[----:B------:R-:W-:Y:S05]  /*14e0*/  BSYNC.RELIABLE B4 ;  /* 0x0000000000047941 */ /* 0x000fea0003800100 */
.L_x_67:
        /* <DEDUP_REMOVED lines=50> */
.L_x_75:
[----:B------:R-:W-:-:S04]  /*1810*/  LOP3.LUT R0, R0, 0x80000000, RZ, 0xc0, !PT ;  /* 0x8000000000007812 */ /* 0x000fc800078ec0ff */
[----:B------:R-:W-:Y:S01]  /*1820*/  LOP3.LUT R0, R0, 0x7f800000, RZ, 0xfc, !PT ;  /* 0x7f80000000007812 */ /* 0x000fe200078efcff */
[----:B------:R-:W-:Y:S06]  /*1830*/  BRA `(.L_x_76) ;  /* 0x0000000000047947 */ /* 0x000fec0003800000 */
.L_x_74:
[----:B------:R-:W-:-:S07]  /*1840*/  IMAD R0, R9, 0x800000, R0 ;  /* 0x0080000009007824 */ /* 0x000fce00078e0200 */
.L_x_76:
[----:B------:R-:W-:Y:S05]  /*1850*/  BSYNC.RECONVERGENT B4 ;  /* 0x0000000000047941 */ /* 0x000fea0003800200 */
.L_x_73:
[----:B------:R-:W-:Y:S05]  /*1860*/  BRA `(.L_x_77) ;  /* 0x0000000000207947 */ /* 0x000fea0003800000 */
.L_x_72:
[----:B------:R-:W-:-:S04]  /*1870*/  LOP3.LUT R0, R9, 0x80000000, R0, 0x48, !PT ;  /* 0x8000000009007812 */ /* 0x000fc800078e4800 */
[----:B------:R-:W-:Y:S01]  /*1880*/  LOP3.LUT R0, R0, 0x7f800000, RZ, 0xfc, !PT ;  /* 0x7f80000000007812 */ /* 0x000fe200078efcff */
[----:B------:R-:W-:Y:S06]  /*1890*/  BRA `(.L_x_77) ;  /* 0x0000000000147947 */ /* 0x000fec0003800000 */
.L_x_71:
[----:B------:R-:W-:Y:S01]  /*18a0*/  LOP3.LUT R0, R9, 0x80000000, R0, 0x48, !PT ;  /* 0x8000000009007812 */ /* 0x000fe200078e4800 */
[----:B------:R-:W-:Y:S06]  /*18b0*/  BRA `(.L_x_77) ;  /* 0x00000000000c7947 */ /* 0x000fec0003800000 */
.L_x_70:
[----:B------:R-:W0:Y:S01]  /*18c0*/  MUFU.RSQ R0, -QNAN ;  /* 0xffc0000000007908 */ /* 0x000e220000001400 */
[----:B------:R-:W-:Y:S05]  /*18d0*/  BRA `(.L_x_77) ;  /* 0x0000000000047947 */ /* 0x000fea0003800000 */
.L_x_69:
[----:B------:R-:W-:-:S07]  /*18e0*/  FADD.FTZ R0, R0, 448 ;  /* 0x43e0000000007421 */ /* 0x000fce0000010000 */
.L_x_77:
[----:B------:R-:W-:Y:S05]  /*18f0*/  BSYNC.RECONVERGENT B2 ;  /* 0x0000000000027941 */ /* 0x000fea0003800200 */
.L_x_66:
[----:B------:R-:W-:Y:S02]  /*1900*/  IMAD.MOV.U32 R8, RZ, RZ, R2 ;  /* 0x000000ffff087224 */ /* 0x000fe400078e0002 */
[----:B------:R-:W-:-:S04]  /*1910*/  IMAD.MOV.U32 R9, RZ, RZ, 0x0 ;  /* 0x00000000ff097424 */ /* 0x000fc800078e00ff */
[----:B0-----:R-:W-:Y:S05]  /*1920*/  RET.REL.NODEC R8 `(_ZN8deepwell24quantize_to_mxfp8_kernelI13__nv_bfloat16EEvPaPfPKT_iib) ;  /* 0xffffffe408b47950 */ /* 0x001fea0003c3ffff */
.L_x_78:
        /* <DEDUP_REMOVED lines=13> */
.L_x_82:


//--------------------- .nv.shared.reserved.0     --------------------------
	.section	.nv.shared.reserved.0,"aw",@nobits
	.weak		__nv_reservedSMEM_offset_0_alias
	.size		__nv_reservedSMEM_offset_0_alias, 0, 64
	.other		__nv_reservedSMEM_offset_0_alias,@"STO_CUDA_RESERVED_SHARED STV_DEFAULT"
__nv_reservedSMEM_offset_0_alias:
	.zero		0
	.zero		64


//--------------------- .nv.shared._ZN8deepwell24quantize_to_mxfp8_kernelIfEEvPaPfPKT_iib --------------------------
	.section	.nv.shared._ZN8deepwell24quantize_to_mxfp8_kernelIfEEvPaPfPKT_iib,"aw",@nobits
	.sectionflags	@""
	.align	4
.nv.shared._ZN8deepwell24quantize_to_mxfp8_kernelIfEEvPaPfPKT_iib:
	.zero		1160


//--------------------- .nv.shared._ZN8deepwell24quantize_to_mxfp8_kernelI13__nv_bfloat16EEvPaPfPKT_iib --------------------------
	.section	.nv.shared._ZN8deepwell24quantize_to_mxfp8_kernelI13__nv_bfloat16EEvPaPfPKT_iib,"aw",@nobits
	.sectionflags	@""
	.align	4
.nv.shared._ZN8deepwell24quantize_to_mxfp8_kernelI13__nv_bfloat16EEvPaPfPKT_iib:
	.zero		1160


//--------------------- .nv.constant0._ZN8deepwell28dequantize_from_mxfp8_kernelI13__nv_bfloat16EEvPT_PKaPKfiib --------------------------
	.section	.nv.constant0._ZN8deepwell28dequantize_from_mxfp8_kernelI13__nv_bfloat16EEvPT_PKaPKfiib,"a",@progbits
	.sectionflags	@""
	.align	4
.nv.constant0._ZN8deepwell28dequantize_from_mxfp8_kernelI13__nv_bfloat16EEvPT_PKaPKfiib:
	.zero		929


//--------------------- .nv.constant0._ZN8deepwell24quantize_to_mxfp8_kernelIfEEvPaPfPKT_iib --------------------------
	.section	.nv.constant0._ZN8deepwell24quantize_to_mxfp8_kernelIfEEvPaPfPKT_iib,"a",@progbits
	.sectionflags	@""
	.align	4
.nv.constant0._ZN8deepwell24quantize_to_mxfp8_kernelIfEEvPaPfPKT_iib:
	.zero		929


//--------------------- .nv.constant0._ZN8deepwell24quantize_to_mxfp8_kernelI13__nv_bfloat16EEvPaPfPKT_iib --------------------------
	.section	.nv.constant0._ZN8deepwell24quantize_to_mxfp8_kernelI13__nv_bfloat16EEvPaPfPKT_iib,"a",@progbits
	.sectionflags	@""
	.align	4
.nv.constant0._ZN8deepwell24quantize_to_mxfp8_kernelI13__nv_bfloat16EEvPaPfPKT_iib:
	.zero		929


//--------------------- SYMBOLS --------------------------

	.type		.nv.reservedSmem.offset0,@object
	.size		.nv.reservedSmem.offset0,0x4
	.type		.nv.reservedSmem.cap,@object
	.size		.nv.reservedSmem.cap,0x4
